//
// Generated by NVIDIA NVVM Compiler
//
// Compiler Build ID: CL-36424714
// Cuda compilation tools, release 13.0, V13.0.88
// Based on NVVM 20.0.0
//

.version 9.0
.target sm_100
.address_size 64

	// .globl	_Z21fill_random_with_eigsP6float2PKS_iim
.global .align 4 .b8 precalc_xorwow_matrix[102400];
.global .align 4 .b8 precalc_xorwow_offset_matrix[102400];
.global .align 4 .b8 mrg32k3aM1[2304];
.global .align 4 .b8 mrg32k3aM2[2304];
.global .align 4 .b8 mrg32k3aM1SubSeq[2016];
.global .align 4 .b8 mrg32k3aM2SubSeq[2016];
.global .align 4 .b8 mrg32k3aM1Seq[2304];
.global .align 4 .b8 mrg32k3aM2Seq[2304];
.const .align 8 .b8 __cr_lgamma_table[72];

.visible .entry _Z21fill_random_with_eigsP6float2PKS_iim(
	.param .u64 .ptr .align 1 _Z21fill_random_with_eigsP6float2PKS_iim_param_0,
	.param .u64 .ptr .align 1 _Z21fill_random_with_eigsP6float2PKS_iim_param_1,
	.param .u32 _Z21fill_random_with_eigsP6float2PKS_iim_param_2,
	.param .u32 _Z21fill_random_with_eigsP6float2PKS_iim_param_3,
	.param .u64 _Z21fill_random_with_eigsP6float2PKS_iim_param_4
)
{
	.local .align 8 .b8 	__local_depot0[48];
	.reg .b64 	%SP;
	.reg .b64 	%SPL;
	.reg .pred 	%p<68>;
	.reg .b32 	%r<1218>;
	.reg .b32 	%f<39>;
	.reg .b64 	%rd<34>;

	mov.u64 	%SPL, __local_depot0;
	ld.param.u64 	%rd10, [_Z21fill_random_with_eigsP6float2PKS_iim_param_0];
	ld.param.u64 	%rd11, [_Z21fill_random_with_eigsP6float2PKS_iim_param_1];
	ld.param.u32 	%r547, [_Z21fill_random_with_eigsP6float2PKS_iim_param_2];
	ld.param.u32 	%r548, [_Z21fill_random_with_eigsP6float2PKS_iim_param_3];
	ld.param.u64 	%rd12, [_Z21fill_random_with_eigsP6float2PKS_iim_param_4];
	add.u64 	%rd1, %SPL, 0;
	mov.u32 	%r1, %ctaid.x;
	setp.ge.s32 	%p1, %r1, %r548;
	@%p1 bra 	$L__BB0_118;
	mov.u32 	%r2, %tid.x;
	setp.ge.s32 	%p2, %r2, %r547;
	@%p2 bra 	$L__BB0_118;
	mad.lo.s32 	%r3, %r547, %r1, %r2;
	cvt.u64.u32 	%rd14, %r1;
	add.s64 	%rd15, %rd12, %rd14;
	cvt.u64.u32 	%rd2, %r2;
	cvt.u32.u64 	%r549, %rd15;
	xor.b32  	%r550, %r549, -1429050551;
	mul.lo.s32 	%r551, %r550, 1099087573;
	{ .reg .b32 tmp; mov.b64 {tmp, %r552}, %rd15; }
	xor.b32  	%r553, %r552, -136515619;
	mul.lo.s32 	%r554, %r553, -1703105765;
	add.s32 	%r555, %r551, %r554;
	add.s32 	%r4, %r555, 6615241;
	add.s32 	%r952, %r551, 123456789;
	st.local.v2.u32 	[%rd1], {%r4, %r952};
	xor.b32  	%r951, %r551, 362436069;
	add.s32 	%r556, %r554, 521288629;
	st.local.v2.u32 	[%rd1+8], {%r951, %r556};
	xor.b32  	%r557, %r554, 88675123;
	add.s32 	%r948, %r551, 5783321;
	st.local.v2.u32 	[%rd1+16], {%r557, %r948};
	setp.eq.s32 	%p3, %r2, 0;
	@%p3 bra 	$L__BB0_117;
	mov.b32 	%r935, 0;
	mov.u64 	%rd33, %rd2;
$L__BB0_4:
	mov.u64 	%rd3, %rd33;
	and.b64  	%rd4, %rd3, 3;
	setp.eq.s64 	%p4, %rd4, 0;
	@%p4 bra 	$L__BB0_116;
	mul.wide.u32 	%rd16, %r935, 3200;
	mov.u64 	%rd17, precalc_xorwow_matrix;
	add.s64 	%rd5, %rd17, %rd16;
	mov.b32 	%r948, 0;
	mov.u32 	%r949, %r948;
	mov.u32 	%r950, %r948;
	mov.u32 	%r951, %r948;
	mov.u32 	%r952, %r948;
	mov.u32 	%r941, %r948;
$L__BB0_6:
	mul.wide.u32 	%rd18, %r941, 4;
	add.s64 	%rd19, %rd1, %rd18;
	ld.local.u32 	%r18, [%rd19+4];
	shl.b32 	%r19, %r941, 5;
	mov.b32 	%r947, 0;
$L__BB0_7:
	.pragma "nounroll";
	shr.u32 	%r561, %r18, %r947;
	and.b32  	%r562, %r561, 1;
	setp.eq.b32 	%p5, %r562, 1;
	not.pred 	%p6, %p5;
	add.s32 	%r563, %r19, %r947;
	mul.lo.s32 	%r564, %r563, 5;
	mul.wide.u32 	%rd20, %r564, 4;
	add.s64 	%rd6, %rd5, %rd20;
	@%p6 bra 	$L__BB0_9;
	ld.global.u32 	%r565, [%rd6];
	xor.b32  	%r952, %r952, %r565;
	ld.global.u32 	%r566, [%rd6+4];
	xor.b32  	%r951, %r951, %r566;
	ld.global.u32 	%r567, [%rd6+8];
	xor.b32  	%r950, %r950, %r567;
	ld.global.u32 	%r568, [%rd6+12];
	xor.b32  	%r949, %r949, %r568;
	ld.global.u32 	%r569, [%rd6+16];
	xor.b32  	%r948, %r948, %r569;
$L__BB0_9:
	and.b32  	%r571, %r561, 2;
	setp.eq.s32 	%p7, %r571, 0;
	@%p7 bra 	$L__BB0_11;
	ld.global.u32 	%r572, [%rd6+20];
	xor.b32  	%r952, %r952, %r572;
	ld.global.u32 	%r573, [%rd6+24];
	xor.b32  	%r951, %r951, %r573;
	ld.global.u32 	%r574, [%rd6+28];
	xor.b32  	%r950, %r950, %r574;
	ld.global.u32 	%r575, [%rd6+32];
	xor.b32  	%r949, %r949, %r575;
	ld.global.u32 	%r576, [%rd6+36];
	xor.b32  	%r948, %r948, %r576;
$L__BB0_11:
	and.b32  	%r578, %r561, 4;
	setp.eq.s32 	%p8, %r578, 0;
	@%p8 bra 	$L__BB0_13;
	ld.global.u32 	%r579, [%rd6+40];
	xor.b32  	%r952, %r952, %r579;
	ld.global.u32 	%r580, [%rd6+44];
	xor.b32  	%r951, %r951, %r580;
	ld.global.u32 	%r581, [%rd6+48];
	xor.b32  	%r950, %r950, %r581;
	ld.global.u32 	%r582, [%rd6+52];
	xor.b32  	%r949, %r949, %r582;
	ld.global.u32 	%r583, [%rd6+56];
	xor.b32  	%r948, %r948, %r583;
$L__BB0_13:
	and.b32  	%r585, %r561, 8;
	setp.eq.s32 	%p9, %r585, 0;
	@%p9 bra 	$L__BB0_15;
	ld.global.u32 	%r586, [%rd6+60];
	xor.b32  	%r952, %r952, %r586;
	ld.global.u32 	%r587, [%rd6+64];
	xor.b32  	%r951, %r951, %r587;
	ld.global.u32 	%r588, [%rd6+68];
	xor.b32  	%r950, %r950, %r588;
	ld.global.u32 	%r589, [%rd6+72];
	xor.b32  	%r949, %r949, %r589;
	ld.global.u32 	%r590, [%rd6+76];
	xor.b32  	%r948, %r948, %r590;
$L__BB0_15:
	and.b32  	%r592, %r561, 16;
	setp.eq.s32 	%p10, %r592, 0;
	@%p10 bra 	$L__BB0_17;
	ld.global.u32 	%r593, [%rd6+80];
	xor.b32  	%r952, %r952, %r593;
	ld.global.u32 	%r594, [%rd6+84];
	xor.b32  	%r951, %r951, %r594;
	ld.global.u32 	%r595, [%rd6+88];
	xor.b32  	%r950, %r950, %r595;
	ld.global.u32 	%r596, [%rd6+92];
	xor.b32  	%r949, %r949, %r596;
	ld.global.u32 	%r597, [%rd6+96];
	xor.b32  	%r948, %r948, %r597;
$L__BB0_17:
	and.b32  	%r599, %r561, 32;
	setp.eq.s32 	%p11, %r599, 0;
	@%p11 bra 	$L__BB0_19;
	ld.global.u32 	%r600, [%rd6+100];
	xor.b32  	%r952, %r952, %r600;
	ld.global.u32 	%r601, [%rd6+104];
	xor.b32  	%r951, %r951, %r601;
	ld.global.u32 	%r602, [%rd6+108];
	xor.b32  	%r950, %r950, %r602;
	ld.global.u32 	%r603, [%rd6+112];
	xor.b32  	%r949, %r949, %r603;
	ld.global.u32 	%r604, [%rd6+116];
	xor.b32  	%r948, %r948, %r604;
$L__BB0_19:
	and.b32  	%r606, %r561, 64;
	setp.eq.s32 	%p12, %r606, 0;
	@%p12 bra 	$L__BB0_21;
	ld.global.u32 	%r607, [%rd6+120];
	xor.b32  	%r952, %r952, %r607;
	ld.global.u32 	%r608, [%rd6+124];
	xor.b32  	%r951, %r951, %r608;
	ld.global.u32 	%r609, [%rd6+128];
	xor.b32  	%r950, %r950, %r609;
	ld.global.u32 	%r610, [%rd6+132];
	xor.b32  	%r949, %r949, %r610;
	ld.global.u32 	%r611, [%rd6+136];
	xor.b32  	%r948, %r948, %r611;
$L__BB0_21:
	and.b32  	%r613, %r561, 128;
	setp.eq.s32 	%p13, %r613, 0;
	@%p13 bra 	$L__BB0_23;
	ld.global.u32 	%r614, [%rd6+140];
	xor.b32  	%r952, %r952, %r614;
	ld.global.u32 	%r615, [%rd6+144];
	xor.b32  	%r951, %r951, %r615;
	ld.global.u32 	%r616, [%rd6+148];
	xor.b32  	%r950, %r950, %r616;
	ld.global.u32 	%r617, [%rd6+152];
	xor.b32  	%r949, %r949, %r617;
	ld.global.u32 	%r618, [%rd6+156];
	xor.b32  	%r948, %r948, %r618;
$L__BB0_23:
	and.b32  	%r620, %r561, 256;
	setp.eq.s32 	%p14, %r620, 0;
	@%p14 bra 	$L__BB0_25;
	ld.global.u32 	%r621, [%rd6+160];
	xor.b32  	%r952, %r952, %r621;
	ld.global.u32 	%r622, [%rd6+164];
	xor.b32  	%r951, %r951, %r622;
	ld.global.u32 	%r623, [%rd6+168];
	xor.b32  	%r950, %r950, %r623;
	ld.global.u32 	%r624, [%rd6+172];
	xor.b32  	%r949, %r949, %r624;
	ld.global.u32 	%r625, [%rd6+176];
	xor.b32  	%r948, %r948, %r625;
$L__BB0_25:
	and.b32  	%r627, %r561, 512;
	setp.eq.s32 	%p15, %r627, 0;
	@%p15 bra 	$L__BB0_27;
	ld.global.u32 	%r628, [%rd6+180];
	xor.b32  	%r952, %r952, %r628;
	ld.global.u32 	%r629, [%rd6+184];
	xor.b32  	%r951, %r951, %r629;
	ld.global.u32 	%r630, [%rd6+188];
	xor.b32  	%r950, %r950, %r630;
	ld.global.u32 	%r631, [%rd6+192];
	xor.b32  	%r949, %r949, %r631;
	ld.global.u32 	%r632, [%rd6+196];
	xor.b32  	%r948, %r948, %r632;
$L__BB0_27:
	and.b32  	%r634, %r561, 1024;
	setp.eq.s32 	%p16, %r634, 0;
	@%p16 bra 	$L__BB0_29;
	ld.global.u32 	%r635, [%rd6+200];
	xor.b32  	%r952, %r952, %r635;
	ld.global.u32 	%r636, [%rd6+204];
	xor.b32  	%r951, %r951, %r636;
	ld.global.u32 	%r637, [%rd6+208];
	xor.b32  	%r950, %r950, %r637;
	ld.global.u32 	%r638, [%rd6+212];
	xor.b32  	%r949, %r949, %r638;
	ld.global.u32 	%r639, [%rd6+216];
	xor.b32  	%r948, %r948, %r639;
$L__BB0_29:
	and.b32  	%r641, %r561, 2048;
	setp.eq.s32 	%p17, %r641, 0;
	@%p17 bra 	$L__BB0_31;
	ld.global.u32 	%r642, [%rd6+220];
	xor.b32  	%r952, %r952, %r642;
	ld.global.u32 	%r643, [%rd6+224];
	xor.b32  	%r951, %r951, %r643;
	ld.global.u32 	%r644, [%rd6+228];
	xor.b32  	%r950, %r950, %r644;
	ld.global.u32 	%r645, [%rd6+232];
	xor.b32  	%r949, %r949, %r645;
	ld.global.u32 	%r646, [%rd6+236];
	xor.b32  	%r948, %r948, %r646;
$L__BB0_31:
	and.b32  	%r648, %r561, 4096;
	setp.eq.s32 	%p18, %r648, 0;
	@%p18 bra 	$L__BB0_33;
	ld.global.u32 	%r649, [%rd6+240];
	xor.b32  	%r952, %r952, %r649;
	ld.global.u32 	%r650, [%rd6+244];
	xor.b32  	%r951, %r951, %r650;
	ld.global.u32 	%r651, [%rd6+248];
	xor.b32  	%r950, %r950, %r651;
	ld.global.u32 	%r652, [%rd6+252];
	xor.b32  	%r949, %r949, %r652;
	ld.global.u32 	%r653, [%rd6+256];
	xor.b32  	%r948, %r948, %r653;
$L__BB0_33:
	and.b32  	%r655, %r561, 8192;
	setp.eq.s32 	%p19, %r655, 0;
	@%p19 bra 	$L__BB0_35;
	ld.global.u32 	%r656, [%rd6+260];
	xor.b32  	%r952, %r952, %r656;
	ld.global.u32 	%r657, [%rd6+264];
	xor.b32  	%r951, %r951, %r657;
	ld.global.u32 	%r658, [%rd6+268];
	xor.b32  	%r950, %r950, %r658;
	ld.global.u32 	%r659, [%rd6+272];
	xor.b32  	%r949, %r949, %r659;
	ld.global.u32 	%r660, [%rd6+276];
	xor.b32  	%r948, %r948, %r660;
$L__BB0_35:
	and.b32  	%r662, %r561, 16384;
	setp.eq.s32 	%p20, %r662, 0;
	@%p20 bra 	$L__BB0_37;
	ld.global.u32 	%r663, [%rd6+280];
	xor.b32  	%r952, %r952, %r663;
	ld.global.u32 	%r664, [%rd6+284];
	xor.b32  	%r951, %r951, %r664;
	ld.global.u32 	%r665, [%rd6+288];
	xor.b32  	%r950, %r950, %r665;
	ld.global.u32 	%r666, [%rd6+292];
	xor.b32  	%r949, %r949, %r666;
	ld.global.u32 	%r667, [%rd6+296];
	xor.b32  	%r948, %r948, %r667;
$L__BB0_37:
	and.b32  	%r669, %r561, 32768;
	setp.eq.s32 	%p21, %r669, 0;
	@%p21 bra 	$L__BB0_39;
	ld.global.u32 	%r670, [%rd6+300];
	xor.b32  	%r952, %r952, %r670;
	ld.global.u32 	%r671, [%rd6+304];
	xor.b32  	%r951, %r951, %r671;
	ld.global.u32 	%r672, [%rd6+308];
	xor.b32  	%r950, %r950, %r672;
	ld.global.u32 	%r673, [%rd6+312];
	xor.b32  	%r949, %r949, %r673;
	ld.global.u32 	%r674, [%rd6+316];
	xor.b32  	%r948, %r948, %r674;
$L__BB0_39:
	add.s32 	%r947, %r947, 16;
	setp.ne.s32 	%p22, %r947, 32;
	@%p22 bra 	$L__BB0_7;
	mad.lo.s32 	%r675, %r941, -31, %r19;
	add.s32 	%r941, %r675, 1;
	setp.ne.s32 	%p23, %r941, 5;
	@%p23 bra 	$L__BB0_6;
	st.local.u32 	[%rd1+4], %r952;
	st.local.v2.u32 	[%rd1+8], {%r951, %r950};
	st.local.v2.u32 	[%rd1+16], {%r949, %r948};
	setp.eq.s64 	%p24, %rd4, 1;
	@%p24 bra 	$L__BB0_116;
	mov.b32 	%r948, 0;
	mov.u32 	%r1041, %r948;
	mov.u32 	%r1042, %r948;
	mov.u32 	%r951, %r948;
	mov.u32 	%r952, %r948;
	mov.u32 	%r1033, %r948;
$L__BB0_43:
	mul.wide.u32 	%rd21, %r1033, 4;
	add.s64 	%rd22, %rd1, %rd21;
	ld.local.u32 	%r194, [%rd22+4];
	shl.b32 	%r195, %r1033, 5;
	mov.b32 	%r1039, 0;
$L__BB0_44:
	.pragma "nounroll";
	shr.u32 	%r678, %r194, %r1039;
	and.b32  	%r679, %r678, 1;
	setp.eq.b32 	%p25, %r679, 1;
	not.pred 	%p26, %p25;
	add.s32 	%r680, %r195, %r1039;
	mul.lo.s32 	%r681, %r680, 5;
	mul.wide.u32 	%rd23, %r681, 4;
	add.s64 	%rd7, %rd5, %rd23;
	@%p26 bra 	$L__BB0_46;
	ld.global.u32 	%r682, [%rd7];
	xor.b32  	%r952, %r952, %r682;
	ld.global.u32 	%r683, [%rd7+4];
	xor.b32  	%r951, %r951, %r683;
	ld.global.u32 	%r684, [%rd7+8];
	xor.b32  	%r1042, %r1042, %r684;
	ld.global.u32 	%r685, [%rd7+12];
	xor.b32  	%r1041, %r1041, %r685;
	ld.global.u32 	%r686, [%rd7+16];
	xor.b32  	%r948, %r948, %r686;
$L__BB0_46:
	and.b32  	%r688, %r678, 2;
	setp.eq.s32 	%p27, %r688, 0;
	@%p27 bra 	$L__BB0_48;
	ld.global.u32 	%r689, [%rd7+20];
	xor.b32  	%r952, %r952, %r689;
	ld.global.u32 	%r690, [%rd7+24];
	xor.b32  	%r951, %r951, %r690;
	ld.global.u32 	%r691, [%rd7+28];
	xor.b32  	%r1042, %r1042, %r691;
	ld.global.u32 	%r692, [%rd7+32];
	xor.b32  	%r1041, %r1041, %r692;
	ld.global.u32 	%r693, [%rd7+36];
	xor.b32  	%r948, %r948, %r693;
$L__BB0_48:
	and.b32  	%r695, %r678, 4;
	setp.eq.s32 	%p28, %r695, 0;
	@%p28 bra 	$L__BB0_50;
	ld.global.u32 	%r696, [%rd7+40];
	xor.b32  	%r952, %r952, %r696;
	ld.global.u32 	%r697, [%rd7+44];
	xor.b32  	%r951, %r951, %r697;
	ld.global.u32 	%r698, [%rd7+48];
	xor.b32  	%r1042, %r1042, %r698;
	ld.global.u32 	%r699, [%rd7+52];
	xor.b32  	%r1041, %r1041, %r699;
	ld.global.u32 	%r700, [%rd7+56];
	xor.b32  	%r948, %r948, %r700;
$L__BB0_50:
	and.b32  	%r702, %r678, 8;
	setp.eq.s32 	%p29, %r702, 0;
	@%p29 bra 	$L__BB0_52;
	ld.global.u32 	%r703, [%rd7+60];
	xor.b32  	%r952, %r952, %r703;
	ld.global.u32 	%r704, [%rd7+64];
	xor.b32  	%r951, %r951, %r704;
	ld.global.u32 	%r705, [%rd7+68];
	xor.b32  	%r1042, %r1042, %r705;
	ld.global.u32 	%r706, [%rd7+72];
	xor.b32  	%r1041, %r1041, %r706;
	ld.global.u32 	%r707, [%rd7+76];
	xor.b32  	%r948, %r948, %r707;
$L__BB0_52:
	and.b32  	%r709, %r678, 16;
	setp.eq.s32 	%p30, %r709, 0;
	@%p30 bra 	$L__BB0_54;
	ld.global.u32 	%r710, [%rd7+80];
	xor.b32  	%r952, %r952, %r710;
	ld.global.u32 	%r711, [%rd7+84];
	xor.b32  	%r951, %r951, %r711;
	ld.global.u32 	%r712, [%rd7+88];
	xor.b32  	%r1042, %r1042, %r712;
	ld.global.u32 	%r713, [%rd7+92];
	xor.b32  	%r1041, %r1041, %r713;
	ld.global.u32 	%r714, [%rd7+96];
	xor.b32  	%r948, %r948, %r714;
$L__BB0_54:
	and.b32  	%r716, %r678, 32;
	setp.eq.s32 	%p31, %r716, 0;
	@%p31 bra 	$L__BB0_56;
	ld.global.u32 	%r717, [%rd7+100];
	xor.b32  	%r952, %r952, %r717;
	ld.global.u32 	%r718, [%rd7+104];
	xor.b32  	%r951, %r951, %r718;
	ld.global.u32 	%r719, [%rd7+108];
	xor.b32  	%r1042, %r1042, %r719;
	ld.global.u32 	%r720, [%rd7+112];
	xor.b32  	%r1041, %r1041, %r720;
	ld.global.u32 	%r721, [%rd7+116];
	xor.b32  	%r948, %r948, %r721;
$L__BB0_56:
	and.b32  	%r723, %r678, 64;
	setp.eq.s32 	%p32, %r723, 0;
	@%p32 bra 	$L__BB0_58;
	ld.global.u32 	%r724, [%rd7+120];
	xor.b32  	%r952, %r952, %r724;
	ld.global.u32 	%r725, [%rd7+124];
	xor.b32  	%r951, %r951, %r725;
	ld.global.u32 	%r726, [%rd7+128];
	xor.b32  	%r1042, %r1042, %r726;
	ld.global.u32 	%r727, [%rd7+132];
	xor.b32  	%r1041, %r1041, %r727;
	ld.global.u32 	%r728, [%rd7+136];
	xor.b32  	%r948, %r948, %r728;
$L__BB0_58:
	and.b32  	%r730, %r678, 128;
	setp.eq.s32 	%p33, %r730, 0;
	@%p33 bra 	$L__BB0_60;
	ld.global.u32 	%r731, [%rd7+140];
	xor.b32  	%r952, %r952, %r731;
	ld.global.u32 	%r732, [%rd7+144];
	xor.b32  	%r951, %r951, %r732;
	ld.global.u32 	%r733, [%rd7+148];
	xor.b32  	%r1042, %r1042, %r733;
	ld.global.u32 	%r734, [%rd7+152];
	xor.b32  	%r1041, %r1041, %r734;
	ld.global.u32 	%r735, [%rd7+156];
	xor.b32  	%r948, %r948, %r735;
$L__BB0_60:
	and.b32  	%r737, %r678, 256;
	setp.eq.s32 	%p34, %r737, 0;
	@%p34 bra 	$L__BB0_62;
	ld.global.u32 	%r738, [%rd7+160];
	xor.b32  	%r952, %r952, %r738;
	ld.global.u32 	%r739, [%rd7+164];
	xor.b32  	%r951, %r951, %r739;
	ld.global.u32 	%r740, [%rd7+168];
	xor.b32  	%r1042, %r1042, %r740;
	ld.global.u32 	%r741, [%rd7+172];
	xor.b32  	%r1041, %r1041, %r741;
	ld.global.u32 	%r742, [%rd7+176];
	xor.b32  	%r948, %r948, %r742;
$L__BB0_62:
	and.b32  	%r744, %r678, 512;
	setp.eq.s32 	%p35, %r744, 0;
	@%p35 bra 	$L__BB0_64;
	ld.global.u32 	%r745, [%rd7+180];
	xor.b32  	%r952, %r952, %r745;
	ld.global.u32 	%r746, [%rd7+184];
	xor.b32  	%r951, %r951, %r746;
	ld.global.u32 	%r747, [%rd7+188];
	xor.b32  	%r1042, %r1042, %r747;
	ld.global.u32 	%r748, [%rd7+192];
	xor.b32  	%r1041, %r1041, %r748;
	ld.global.u32 	%r749, [%rd7+196];
	xor.b32  	%r948, %r948, %r749;
$L__BB0_64:
	and.b32  	%r751, %r678, 1024;
	setp.eq.s32 	%p36, %r751, 0;
	@%p36 bra 	$L__BB0_66;
	ld.global.u32 	%r752, [%rd7+200];
	xor.b32  	%r952, %r952, %r752;
	ld.global.u32 	%r753, [%rd7+204];
	xor.b32  	%r951, %r951, %r753;
	ld.global.u32 	%r754, [%rd7+208];
	xor.b32  	%r1042, %r1042, %r754;
	ld.global.u32 	%r755, [%rd7+212];
	xor.b32  	%r1041, %r1041, %r755;
	ld.global.u32 	%r756, [%rd7+216];
	xor.b32  	%r948, %r948, %r756;
$L__BB0_66:
	and.b32  	%r758, %r678, 2048;
	setp.eq.s32 	%p37, %r758, 0;
	@%p37 bra 	$L__BB0_68;
	ld.global.u32 	%r759, [%rd7+220];
	xor.b32  	%r952, %r952, %r759;
	ld.global.u32 	%r760, [%rd7+224];
	xor.b32  	%r951, %r951, %r760;
	ld.global.u32 	%r761, [%rd7+228];
	xor.b32  	%r1042, %r1042, %r761;
	ld.global.u32 	%r762, [%rd7+232];
	xor.b32  	%r1041, %r1041, %r762;
	ld.global.u32 	%r763, [%rd7+236];
	xor.b32  	%r948, %r948, %r763;
$L__BB0_68:
	and.b32  	%r765, %r678, 4096;
	setp.eq.s32 	%p38, %r765, 0;
	@%p38 bra 	$L__BB0_70;
	ld.global.u32 	%r766, [%rd7+240];
	xor.b32  	%r952, %r952, %r766;
	ld.global.u32 	%r767, [%rd7+244];
	xor.b32  	%r951, %r951, %r767;
	ld.global.u32 	%r768, [%rd7+248];
	xor.b32  	%r1042, %r1042, %r768;
	ld.global.u32 	%r769, [%rd7+252];
	xor.b32  	%r1041, %r1041, %r769;
	ld.global.u32 	%r770, [%rd7+256];
	xor.b32  	%r948, %r948, %r770;
$L__BB0_70:
	and.b32  	%r772, %r678, 8192;
	setp.eq.s32 	%p39, %r772, 0;
	@%p39 bra 	$L__BB0_72;
	ld.global.u32 	%r773, [%rd7+260];
	xor.b32  	%r952, %r952, %r773;
	ld.global.u32 	%r774, [%rd7+264];
	xor.b32  	%r951, %r951, %r774;
	ld.global.u32 	%r775, [%rd7+268];
	xor.b32  	%r1042, %r1042, %r775;
	ld.global.u32 	%r776, [%rd7+272];
	xor.b32  	%r1041, %r1041, %r776;
	ld.global.u32 	%r777, [%rd7+276];
	xor.b32  	%r948, %r948, %r777;
$L__BB0_72:
	and.b32  	%r779, %r678, 16384;
	setp.eq.s32 	%p40, %r779, 0;
	@%p40 bra 	$L__BB0_74;
	ld.global.u32 	%r780, [%rd7+280];
	xor.b32  	%r952, %r952, %r780;
	ld.global.u32 	%r781, [%rd7+284];
	xor.b32  	%r951, %r951, %r781;
	ld.global.u32 	%r782, [%rd7+288];
	xor.b32  	%r1042, %r1042, %r782;
	ld.global.u32 	%r783, [%rd7+292];
	xor.b32  	%r1041, %r1041, %r783;
	ld.global.u32 	%r784, [%rd7+296];
	xor.b32  	%r948, %r948, %r784;
$L__BB0_74:
	and.b32  	%r786, %r678, 32768;
	setp.eq.s32 	%p41, %r786, 0;
	@%p41 bra 	$L__BB0_76;
	ld.global.u32 	%r787, [%rd7+300];
	xor.b32  	%r952, %r952, %r787;
	ld.global.u32 	%r788, [%rd7+304];
	xor.b32  	%r951, %r951, %r788;
	ld.global.u32 	%r789, [%rd7+308];
	xor.b32  	%r1042, %r1042, %r789;
	ld.global.u32 	%r790, [%rd7+312];
	xor.b32  	%r1041, %r1041, %r790;
	ld.global.u32 	%r791, [%rd7+316];
	xor.b32  	%r948, %r948, %r791;
$L__BB0_76:
	add.s32 	%r1039, %r1039, 16;
	setp.ne.s32 	%p42, %r1039, 32;
	@%p42 bra 	$L__BB0_44;
	mad.lo.s32 	%r792, %r1033, -31, %r195;
	add.s32 	%r1033, %r792, 1;
	setp.ne.s32 	%p43, %r1033, 5;
	@%p43 bra 	$L__BB0_43;
	st.local.u32 	[%rd1+4], %r952;
	st.local.v2.u32 	[%rd1+8], {%r951, %r1042};
	st.local.v2.u32 	[%rd1+16], {%r1041, %r948};
	setp.ne.s64 	%p44, %rd4, 3;
	@%p44 bra 	$L__BB0_116;
	mov.b32 	%r948, 0;
	mov.u32 	%r1133, %r948;
	mov.u32 	%r1134, %r948;
	mov.u32 	%r951, %r948;
	mov.u32 	%r952, %r948;
	mov.u32 	%r1125, %r948;
$L__BB0_80:
	mul.wide.u32 	%rd24, %r1125, 4;
	add.s64 	%rd25, %rd1, %rd24;
	ld.local.u32 	%r370, [%rd25+4];
	shl.b32 	%r371, %r1125, 5;
	mov.b32 	%r1131, 0;
$L__BB0_81:
	.pragma "nounroll";
	shr.u32 	%r795, %r370, %r1131;
	and.b32  	%r796, %r795, 1;
	setp.eq.b32 	%p45, %r796, 1;
	not.pred 	%p46, %p45;
	add.s32 	%r797, %r371, %r1131;
	mul.lo.s32 	%r798, %r797, 5;
	mul.wide.u32 	%rd26, %r798, 4;
	add.s64 	%rd8, %rd5, %rd26;
	@%p46 bra 	$L__BB0_83;
	ld.global.u32 	%r799, [%rd8];
	xor.b32  	%r952, %r952, %r799;
	ld.global.u32 	%r800, [%rd8+4];
	xor.b32  	%r951, %r951, %r800;
	ld.global.u32 	%r801, [%rd8+8];
	xor.b32  	%r1134, %r1134, %r801;
	ld.global.u32 	%r802, [%rd8+12];
	xor.b32  	%r1133, %r1133, %r802;
	ld.global.u32 	%r803, [%rd8+16];
	xor.b32  	%r948, %r948, %r803;
$L__BB0_83:
	and.b32  	%r805, %r795, 2;
	setp.eq.s32 	%p47, %r805, 0;
	@%p47 bra 	$L__BB0_85;
	ld.global.u32 	%r806, [%rd8+20];
	xor.b32  	%r952, %r952, %r806;
	ld.global.u32 	%r807, [%rd8+24];
	xor.b32  	%r951, %r951, %r807;
	ld.global.u32 	%r808, [%rd8+28];
	xor.b32  	%r1134, %r1134, %r808;
	ld.global.u32 	%r809, [%rd8+32];
	xor.b32  	%r1133, %r1133, %r809;
	ld.global.u32 	%r810, [%rd8+36];
	xor.b32  	%r948, %r948, %r810;
$L__BB0_85:
	and.b32  	%r812, %r795, 4;
	setp.eq.s32 	%p48, %r812, 0;
	@%p48 bra 	$L__BB0_87;
	ld.global.u32 	%r813, [%rd8+40];
	xor.b32  	%r952, %r952, %r813;
	ld.global.u32 	%r814, [%rd8+44];
	xor.b32  	%r951, %r951, %r814;
	ld.global.u32 	%r815, [%rd8+48];
	xor.b32  	%r1134, %r1134, %r815;
	ld.global.u32 	%r816, [%rd8+52];
	xor.b32  	%r1133, %r1133, %r816;
	ld.global.u32 	%r817, [%rd8+56];
	xor.b32  	%r948, %r948, %r817;
$L__BB0_87:
	and.b32  	%r819, %r795, 8;
	setp.eq.s32 	%p49, %r819, 0;
	@%p49 bra 	$L__BB0_89;
	ld.global.u32 	%r820, [%rd8+60];
	xor.b32  	%r952, %r952, %r820;
	ld.global.u32 	%r821, [%rd8+64];
	xor.b32  	%r951, %r951, %r821;
	ld.global.u32 	%r822, [%rd8+68];
	xor.b32  	%r1134, %r1134, %r822;
	ld.global.u32 	%r823, [%rd8+72];
	xor.b32  	%r1133, %r1133, %r823;
	ld.global.u32 	%r824, [%rd8+76];
	xor.b32  	%r948, %r948, %r824;
$L__BB0_89:
	and.b32  	%r826, %r795, 16;
	setp.eq.s32 	%p50, %r826, 0;
	@%p50 bra 	$L__BB0_91;
	ld.global.u32 	%r827, [%rd8+80];
	xor.b32  	%r952, %r952, %r827;
	ld.global.u32 	%r828, [%rd8+84];
	xor.b32  	%r951, %r951, %r828;
	ld.global.u32 	%r829, [%rd8+88];
	xor.b32  	%r1134, %r1134, %r829;
	ld.global.u32 	%r830, [%rd8+92];
	xor.b32  	%r1133, %r1133, %r830;
	ld.global.u32 	%r831, [%rd8+96];
	xor.b32  	%r948, %r948, %r831;
$L__BB0_91:
	and.b32  	%r833, %r795, 32;
	setp.eq.s32 	%p51, %r833, 0;
	@%p51 bra 	$L__BB0_93;
	ld.global.u32 	%r834, [%rd8+100];
	xor.b32  	%r952, %r952, %r834;
	ld.global.u32 	%r835, [%rd8+104];
	xor.b32  	%r951, %r951, %r835;
	ld.global.u32 	%r836, [%rd8+108];
	xor.b32  	%r1134, %r1134, %r836;
	ld.global.u32 	%r837, [%rd8+112];
	xor.b32  	%r1133, %r1133, %r837;
	ld.global.u32 	%r838, [%rd8+116];
	xor.b32  	%r948, %r948, %r838;
$L__BB0_93:
	and.b32  	%r840, %r795, 64;
	setp.eq.s32 	%p52, %r840, 0;
	@%p52 bra 	$L__BB0_95;
	ld.global.u32 	%r841, [%rd8+120];
	xor.b32  	%r952, %r952, %r841;
	ld.global.u32 	%r842, [%rd8+124];
	xor.b32  	%r951, %r951, %r842;
	ld.global.u32 	%r843, [%rd8+128];
	xor.b32  	%r1134, %r1134, %r843;
	ld.global.u32 	%r844, [%rd8+132];
	xor.b32  	%r1133, %r1133, %r844;
	ld.global.u32 	%r845, [%rd8+136];
	xor.b32  	%r948, %r948, %r845;
$L__BB0_95:
	and.b32  	%r847, %r795, 128;
	setp.eq.s32 	%p53, %r847, 0;
	@%p53 bra 	$L__BB0_97;
	ld.global.u32 	%r848, [%rd8+140];
	xor.b32  	%r952, %r952, %r848;
	ld.global.u32 	%r849, [%rd8+144];
	xor.b32  	%r951, %r951, %r849;
	ld.global.u32 	%r850, [%rd8+148];
	xor.b32  	%r1134, %r1134, %r850;
	ld.global.u32 	%r851, [%rd8+152];
	xor.b32  	%r1133, %r1133, %r851;
	ld.global.u32 	%r852, [%rd8+156];
	xor.b32  	%r948, %r948, %r852;
$L__BB0_97:
	and.b32  	%r854, %r795, 256;
	setp.eq.s32 	%p54, %r854, 0;
	@%p54 bra 	$L__BB0_99;
	ld.global.u32 	%r855, [%rd8+160];
	xor.b32  	%r952, %r952, %r855;
	ld.global.u32 	%r856, [%rd8+164];
	xor.b32  	%r951, %r951, %r856;
	ld.global.u32 	%r857, [%rd8+168];
	xor.b32  	%r1134, %r1134, %r857;
	ld.global.u32 	%r858, [%rd8+172];
	xor.b32  	%r1133, %r1133, %r858;
	ld.global.u32 	%r859, [%rd8+176];
	xor.b32  	%r948, %r948, %r859;
$L__BB0_99:
	and.b32  	%r861, %r795, 512;
	setp.eq.s32 	%p55, %r861, 0;
	@%p55 bra 	$L__BB0_101;
	ld.global.u32 	%r862, [%rd8+180];
	xor.b32  	%r952, %r952, %r862;
	ld.global.u32 	%r863, [%rd8+184];
	xor.b32  	%r951, %r951, %r863;
	ld.global.u32 	%r864, [%rd8+188];
	xor.b32  	%r1134, %r1134, %r864;
	ld.global.u32 	%r865, [%rd8+192];
	xor.b32  	%r1133, %r1133, %r865;
	ld.global.u32 	%r866, [%rd8+196];
	xor.b32  	%r948, %r948, %r866;
$L__BB0_101:
	and.b32  	%r868, %r795, 1024;
	setp.eq.s32 	%p56, %r868, 0;
	@%p56 bra 	$L__BB0_103;
	ld.global.u32 	%r869, [%rd8+200];
	xor.b32  	%r952, %r952, %r869;
	ld.global.u32 	%r870, [%rd8+204];
	xor.b32  	%r951, %r951, %r870;
	ld.global.u32 	%r871, [%rd8+208];
	xor.b32  	%r1134, %r1134, %r871;
	ld.global.u32 	%r872, [%rd8+212];
	xor.b32  	%r1133, %r1133, %r872;
	ld.global.u32 	%r873, [%rd8+216];
	xor.b32  	%r948, %r948, %r873;
$L__BB0_103:
	and.b32  	%r875, %r795, 2048;
	setp.eq.s32 	%p57, %r875, 0;
	@%p57 bra 	$L__BB0_105;
	ld.global.u32 	%r876, [%rd8+220];
	xor.b32  	%r952, %r952, %r876;
	ld.global.u32 	%r877, [%rd8+224];
	xor.b32  	%r951, %r951, %r877;
	ld.global.u32 	%r878, [%rd8+228];
	xor.b32  	%r1134, %r1134, %r878;
	ld.global.u32 	%r879, [%rd8+232];
	xor.b32  	%r1133, %r1133, %r879;
	ld.global.u32 	%r880, [%rd8+236];
	xor.b32  	%r948, %r948, %r880;
$L__BB0_105:
	and.b32  	%r882, %r795, 4096;
	setp.eq.s32 	%p58, %r882, 0;
	@%p58 bra 	$L__BB0_107;
	ld.global.u32 	%r883, [%rd8+240];
	xor.b32  	%r952, %r952, %r883;
	ld.global.u32 	%r884, [%rd8+244];
	xor.b32  	%r951, %r951, %r884;
	ld.global.u32 	%r885, [%rd8+248];
	xor.b32  	%r1134, %r1134, %r885;
	ld.global.u32 	%r886, [%rd8+252];
	xor.b32  	%r1133, %r1133, %r886;
	ld.global.u32 	%r887, [%rd8+256];
	xor.b32  	%r948, %r948, %r887;
$L__BB0_107:
	and.b32  	%r889, %r795, 8192;
	setp.eq.s32 	%p59, %r889, 0;
	@%p59 bra 	$L__BB0_109;
	ld.global.u32 	%r890, [%rd8+260];
	xor.b32  	%r952, %r952, %r890;
	ld.global.u32 	%r891, [%rd8+264];
	xor.b32  	%r951, %r951, %r891;
	ld.global.u32 	%r892, [%rd8+268];
	xor.b32  	%r1134, %r1134, %r892;
	ld.global.u32 	%r893, [%rd8+272];
	xor.b32  	%r1133, %r1133, %r893;
	ld.global.u32 	%r894, [%rd8+276];
	xor.b32  	%r948, %r948, %r894;
$L__BB0_109:
	and.b32  	%r896, %r795, 16384;
	setp.eq.s32 	%p60, %r896, 0;
	@%p60 bra 	$L__BB0_111;
	ld.global.u32 	%r897, [%rd8+280];
	xor.b32  	%r952, %r952, %r897;
	ld.global.u32 	%r898, [%rd8+284];
	xor.b32  	%r951, %r951, %r898;
	ld.global.u32 	%r899, [%rd8+288];
	xor.b32  	%r1134, %r1134, %r899;
	ld.global.u32 	%r900, [%rd8+292];
	xor.b32  	%r1133, %r1133, %r900;
	ld.global.u32 	%r901, [%rd8+296];
	xor.b32  	%r948, %r948, %r901;
$L__BB0_111:
	and.b32  	%r903, %r795, 32768;
	setp.eq.s32 	%p61, %r903, 0;
	@%p61 bra 	$L__BB0_113;
	ld.global.u32 	%r904, [%rd8+300];
	xor.b32  	%r952, %r952, %r904;
	ld.global.u32 	%r905, [%rd8+304];
	xor.b32  	%r951, %r951, %r905;
	ld.global.u32 	%r906, [%rd8+308];
	xor.b32  	%r1134, %r1134, %r906;
	ld.global.u32 	%r907, [%rd8+312];
	xor.b32  	%r1133, %r1133, %r907;
	ld.global.u32 	%r908, [%rd8+316];
	xor.b32  	%r948, %r948, %r908;
$L__BB0_113:
	add.s32 	%r1131, %r1131, 16;
	setp.ne.s32 	%p62, %r1131, 32;
	@%p62 bra 	$L__BB0_81;
	mad.lo.s32 	%r909, %r1125, -31, %r371;
	add.s32 	%r1125, %r909, 1;
	setp.ne.s32 	%p63, %r1125, 5;
	@%p63 bra 	$L__BB0_80;
	st.local.u32 	[%rd1+4], %r952;
	st.local.v2.u32 	[%rd1+8], {%r951, %r1134};
	st.local.v2.u32 	[%rd1+16], {%r1133, %r948};
$L__BB0_116:
	shr.u64 	%rd33, %rd3, 2;
	add.s32 	%r935, %r935, 1;
	setp.gt.u64 	%p64, %rd3, 3;
	@%p64 bra 	$L__BB0_4;
$L__BB0_117:
	shr.u32 	%r910, %r952, 2;
	xor.b32  	%r911, %r910, %r952;
	shl.b32 	%r912, %r948, 4;
	shl.b32 	%r913, %r911, 1;
	xor.b32  	%r914, %r913, %r912;
	xor.b32  	%r915, %r914, %r911;
	xor.b32  	%r916, %r915, %r948;
	add.s32 	%r917, %r4, %r916;
	add.s32 	%r918, %r917, 362437;
	shr.u32 	%r919, %r951, 2;
	xor.b32  	%r920, %r919, %r951;
	shl.b32 	%r921, %r916, 4;
	shl.b32 	%r922, %r920, 1;
	xor.b32  	%r923, %r922, %r921;
	xor.b32  	%r924, %r923, %r920;
	xor.b32  	%r925, %r924, %r916;
	add.s32 	%r926, %r4, %r925;
	add.s32 	%r927, %r926, 724874;
	cvt.rn.f32.u32 	%f1, %r918;
	fma.rn.f32 	%f2, %f1, 0f2F800000, 0f2F000000;
	cvt.rn.f32.u32 	%f3, %r927;
	fma.rn.f32 	%f4, %f3, 0f30C90FDB, 0f30490FDB;
	setp.lt.f32 	%p65, %f2, 0f00800000;
	mul.f32 	%f5, %f2, 0f4B000000;
	selp.f32 	%f6, %f5, %f2, %p65;
	selp.f32 	%f7, 0fC1B80000, 0f00000000, %p65;
	mov.b32 	%r928, %f6;
	add.s32 	%r929, %r928, -1059760811;
	and.b32  	%r930, %r929, -8388608;
	sub.s32 	%r931, %r928, %r930;
	mov.b32 	%f8, %r931;
	cvt.rn.f32.s32 	%f9, %r930;
	fma.rn.f32 	%f10, %f9, 0f34000000, %f7;
	add.f32 	%f11, %f8, 0fBF800000;
	fma.rn.f32 	%f12, %f11, 0fBE055027, 0f3E1039F6;
	fma.rn.f32 	%f13, %f12, %f11, 0fBDF8CDCC;
	fma.rn.f32 	%f14, %f13, %f11, 0f3E0F2955;
	fma.rn.f32 	%f15, %f14, %f11, 0fBE2AD8B9;
	fma.rn.f32 	%f16, %f15, %f11, 0f3E4CED0B;
	fma.rn.f32 	%f17, %f16, %f11, 0fBE7FFF22;
	fma.rn.f32 	%f18, %f17, %f11, 0f3EAAAA78;
	fma.rn.f32 	%f19, %f18, %f11, 0fBF000000;
	mul.f32 	%f20, %f11, %f19;
	fma.rn.f32 	%f21, %f20, %f11, %f11;
	fma.rn.f32 	%f22, %f10, 0f3F317218, %f21;
	setp.gt.u32 	%p66, %r928, 2139095039;
	fma.rn.f32 	%f23, %f6, 0f7F800000, 0f7F800000;
	selp.f32 	%f24, %f23, %f22, %p66;
	setp.eq.f32 	%p67, %f6, 0f00000000;
	mul.f32 	%f25, %f24, 0fC0000000;
	selp.f32 	%f26, 0f7F800000, %f25, %p67;
	sqrt.rn.f32 	%f27, %f26;
	sin.approx.f32 	%f28, %f4;
	cos.approx.f32 	%f29, %f4;
	mul.f32 	%f30, %f27, %f28;
	mul.f32 	%f31, %f27, %f29;
	cvta.to.global.u64 	%rd27, %rd11;
	shl.b64 	%rd28, %rd2, 3;
	add.s64 	%rd29, %rd27, %rd28;
	ld.global.v2.f32 	{%f32, %f33}, [%rd29];
	mul.f32 	%f34, %f30, %f32;
	mul.f32 	%f35, %f31, %f33;
	sub.f32 	%f36, %f34, %f35;
	mul.f32 	%f37, %f30, %f33;
	fma.rn.f32 	%f38, %f31, %f32, %f37;
	cvta.to.global.u64 	%rd30, %rd10;
	mul.wide.u32 	%rd31, %r3, 8;
	add.s64 	%rd32, %rd30, %rd31;
	st.global.v2.f32 	[%rd32], {%f36, %f38};
$L__BB0_118:
	ret;

}
	// .globl	_Z24scale_and_copy_to_outputPK6float2Pfiiiff
.visible .entry _Z24scale_and_copy_to_outputPK6float2Pfiiiff(
	.param .u64 .ptr .align 1 _Z24scale_and_copy_to_outputPK6float2Pfiiiff_param_0,
	.param .u64 .ptr .align 1 _Z24scale_and_copy_to_outputPK6float2Pfiiiff_param_1,
	.param .u32 _Z24scale_and_copy_to_outputPK6float2Pfiiiff_param_2,
	.param .u32 _Z24scale_and_copy_to_outputPK6float2Pfiiiff_param_3,
	.param .u32 _Z24scale_and_copy_to_outputPK6float2Pfiiiff_param_4,
	.param .f32 _Z24scale_and_copy_to_outputPK6float2Pfiiiff_param_5,
	.param .f32 _Z24scale_and_copy_to_outputPK6float2Pfiiiff_param_6
)
{
	.reg .pred 	%p<45>;
	.reg .b32 	%r<38>;
	.reg .b32 	%f<155>;
	.reg .b64 	%rd<12>;

	ld.param.u64 	%rd1, [_Z24scale_and_copy_to_outputPK6float2Pfiiiff_param_0];
	ld.param.u64 	%rd2, [_Z24scale_and_copy_to_outputPK6float2Pfiiiff_param_1];
	ld.param.u32 	%r4, [_Z24scale_and_copy_to_outputPK6float2Pfiiiff_param_2];
	ld.param.u32 	%r6, [_Z24scale_and_copy_to_outputPK6float2Pfiiiff_param_3];
	ld.param.u32 	%r5, [_Z24scale_and_copy_to_outputPK6float2Pfiiiff_param_4];
	ld.param.f32 	%f19, [_Z24scale_and_copy_to_outputPK6float2Pfiiiff_param_5];
	ld.param.f32 	%f20, [_Z24scale_and_copy_to_outputPK6float2Pfiiiff_param_6];
	mov.u32 	%r1, %ctaid.x;
	setp.ge.s32 	%p1, %r1, %r6;
	@%p1 bra 	$L__BB1_19;
	mov.u32 	%r2, %tid.x;
	sub.s32 	%r3, %r4, %r5;
	setp.ge.s32 	%p2, %r2, %r3;
	mov.f32 	%f153, 0f3F800000;
	@%p2 bra 	$L__BB1_19;
	cvt.rn.f32.s32 	%f1, %r4;
	neg.f32 	%f2, %f19;
	mul.f32 	%f22, %f19, 0fBF000000;
	cvt.rzi.f32.f32 	%f23, %f22;
	add.f32 	%f24, %f23, %f23;
	sub.f32 	%f25, %f2, %f24;
	abs.f32 	%f3, %f25;
	abs.f32 	%f4, %f1;
	setp.lt.f32 	%p3, %f4, 0f00800000;
	mul.f32 	%f26, %f4, 0f4B800000;
	selp.f32 	%f27, %f26, %f4, %p3;
	selp.f32 	%f28, 0fC1C00000, 0f00000000, %p3;
	mov.b32 	%r7, %f27;
	add.s32 	%r8, %r7, -1060439283;
	and.b32  	%r9, %r8, -8388608;
	sub.s32 	%r10, %r7, %r9;
	mov.b32 	%f29, %r10;
	cvt.rn.f32.s32 	%f30, %r9;
	fma.rn.f32 	%f31, %f30, 0f34000000, %f28;
	add.f32 	%f32, %f29, 0fBF800000;
	add.f32 	%f33, %f29, 0f3F800000;
	rcp.approx.ftz.f32 	%f34, %f33;
	add.f32 	%f35, %f32, %f32;
	mul.f32 	%f36, %f35, %f34;
	mul.f32 	%f37, %f36, %f36;
	sub.f32 	%f38, %f32, %f36;
	add.f32 	%f39, %f38, %f38;
	neg.f32 	%f40, %f36;
	fma.rn.f32 	%f41, %f40, %f32, %f39;
	mul.rn.f32 	%f42, %f34, %f41;
	fma.rn.f32 	%f43, %f37, 0f3A2C32E4, 0f3B52E7DB;
	fma.rn.f32 	%f44, %f43, %f37, 0f3C93BB73;
	fma.rn.f32 	%f45, %f44, %f37, 0f3DF6384F;
	mul.rn.f32 	%f46, %f45, %f37;
	fma.rn.f32 	%f47, %f36, 0f3FB8AA3B, %f31;
	sub.f32 	%f48, %f31, %f47;
	fma.rn.f32 	%f49, %f36, 0f3FB8AA3B, %f48;
	fma.rn.f32 	%f50, %f42, 0f3FB8AA3B, %f49;
	fma.rn.f32 	%f51, %f36, 0f32A55E34, %f50;
	mul.f32 	%f52, %f46, 0f40400000;
	fma.rn.f32 	%f53, %f52, %f42, %f51;
	fma.rn.f32 	%f54, %f46, %f36, %f53;
	add.rn.f32 	%f55, %f47, %f54;
	neg.f32 	%f56, %f47;
	add.rn.f32 	%f57, %f55, %f56;
	neg.f32 	%f58, %f57;
	add.rn.f32 	%f59, %f54, %f58;
	mul.rn.f32 	%f60, %f55, %f2;
	neg.f32 	%f61, %f60;
	fma.rn.f32 	%f62, %f55, %f2, %f61;
	fma.rn.f32 	%f63, %f59, %f2, %f62;
	cvt.rni.f32.f32 	%f64, %f60;
	sub.f32 	%f65, %f60, %f64;
	add.f32 	%f66, %f65, %f63;
	fma.rn.f32 	%f67, %f66, 0f391FCB8E, 0f3AAF85ED;
	fma.rn.f32 	%f68, %f67, %f66, 0f3C1D9856;
	fma.rn.f32 	%f69, %f68, %f66, 0f3D6357BB;
	fma.rn.f32 	%f70, %f69, %f66, 0f3E75FDEC;
	fma.rn.f32 	%f71, %f70, %f66, 0f3F317218;
	fma.rn.f32 	%f72, %f71, %f66, 0f3F800000;
	cvt.rzi.s32.f32 	%r11, %f64;
	setp.gt.f32 	%p4, %f64, 0f00000000;
	selp.b32 	%r12, 0, -2097152000, %p4;
	add.s32 	%r13, %r12, 2130706432;
	mov.b32 	%f73, %r13;
	mul.f32 	%f74, %f72, %f73;
	shl.b32 	%r14, %r11, 23;
	sub.s32 	%r15, %r14, %r12;
	mov.b32 	%f75, %r15;
	mul.f32 	%f76, %f74, %f75;
	abs.f32 	%f77, %f60;
	setp.gt.f32 	%p5, %f77, 0f43180000;
	setp.lt.f32 	%p6, %f60, 0f00000000;
	selp.f32 	%f78, 0f00000000, 0f7F800000, %p6;
	selp.f32 	%f5, %f78, %f76, %p5;
	setp.eq.s32 	%p7, %r4, 1;
	setp.eq.f32 	%p8, %f19, 0f00000000;
	or.pred  	%p9, %p7, %p8;
	@%p9 bra 	$L__BB1_10;
	setp.num.f32 	%p10, %f4, %f4;
	abs.f32 	%f79, %f2;
	setp.num.f32 	%p11, %f79, %f79;
	and.pred  	%p12, %p10, %p11;
	@%p12 bra 	$L__BB1_5;
	add.rn.f32 	%f153, %f1, %f2;
	bra.uni 	$L__BB1_10;
$L__BB1_5:
	setp.ne.s32 	%p13, %r4, 0;
	setp.neu.f32 	%p14, %f4, 0f7F800000;
	and.pred  	%p15, %p13, %p14;
	@%p15 bra 	$L__BB1_7;
	setp.neu.f32 	%p22, %f3, 0f3F800000;
	add.f32 	%f84, %f1, %f1;
	mov.b32 	%r16, %f84;
	setp.gt.f32 	%p23, %f19, 0f00000000;
	xor.b32  	%r17, %r16, 2139095040;
	selp.b32 	%r18, %r17, %r16, %p23;
	and.b32  	%r19, %r18, 2147483647;
	selp.b32 	%r20, %r19, %r18, %p22;
	mov.b32 	%f153, %r20;
	bra.uni 	$L__BB1_10;
$L__BB1_7:
	setp.eq.s32 	%p16, %r4, -1;
	setp.eq.f32 	%p17, %f79, 0f7F800000;
	and.pred  	%p18, %p16, %p17;
	@%p18 bra 	$L__BB1_10;
	setp.gt.s32 	%p19, %r4, -1;
	mov.f32 	%f153, %f5;
	@%p19 bra 	$L__BB1_10;
	setp.neu.f32 	%p20, %f3, 0f3F800000;
	neg.f32 	%f81, %f5;
	selp.f32 	%f82, %f5, %f81, %p20;
	cvt.rmi.f32.f32 	%f83, %f2;
	setp.neu.f32 	%p21, %f83, %f2;
	selp.f32 	%f153, 0f7FFFFFFF, %f82, %p21;
$L__BB1_10:
	setp.eq.f32 	%p24, %f19, 0f00000000;
	mul.f32 	%f86, %f19, 0f3F000000;
	cvt.rzi.f32.f32 	%f87, %f86;
	add.f32 	%f88, %f87, %f87;
	sub.f32 	%f89, %f19, %f88;
	abs.f32 	%f11, %f89;
	abs.f32 	%f12, %f20;
	setp.lt.f32 	%p25, %f12, 0f00800000;
	mul.f32 	%f90, %f12, 0f4B800000;
	selp.f32 	%f91, %f90, %f12, %p25;
	selp.f32 	%f92, 0fC1C00000, 0f00000000, %p25;
	mov.b32 	%r21, %f91;
	add.s32 	%r22, %r21, -1060439283;
	and.b32  	%r23, %r22, -8388608;
	sub.s32 	%r24, %r21, %r23;
	mov.b32 	%f93, %r24;
	cvt.rn.f32.s32 	%f94, %r23;
	fma.rn.f32 	%f95, %f94, 0f34000000, %f92;
	add.f32 	%f96, %f93, 0fBF800000;
	add.f32 	%f97, %f93, 0f3F800000;
	rcp.approx.ftz.f32 	%f98, %f97;
	add.f32 	%f99, %f96, %f96;
	mul.f32 	%f100, %f99, %f98;
	mul.f32 	%f101, %f100, %f100;
	sub.f32 	%f102, %f96, %f100;
	add.f32 	%f103, %f102, %f102;
	neg.f32 	%f104, %f100;
	fma.rn.f32 	%f105, %f104, %f96, %f103;
	mul.rn.f32 	%f106, %f98, %f105;
	fma.rn.f32 	%f107, %f101, 0f3A2C32E4, 0f3B52E7DB;
	fma.rn.f32 	%f108, %f107, %f101, 0f3C93BB73;
	fma.rn.f32 	%f109, %f108, %f101, 0f3DF6384F;
	mul.rn.f32 	%f110, %f109, %f101;
	fma.rn.f32 	%f111, %f100, 0f3FB8AA3B, %f95;
	sub.f32 	%f112, %f95, %f111;
	fma.rn.f32 	%f113, %f100, 0f3FB8AA3B, %f112;
	fma.rn.f32 	%f114, %f106, 0f3FB8AA3B, %f113;
	fma.rn.f32 	%f115, %f100, 0f32A55E34, %f114;
	mul.f32 	%f116, %f110, 0f40400000;
	fma.rn.f32 	%f117, %f116, %f106, %f115;
	fma.rn.f32 	%f118, %f110, %f100, %f117;
	add.rn.f32 	%f119, %f111, %f118;
	neg.f32 	%f120, %f111;
	add.rn.f32 	%f121, %f119, %f120;
	neg.f32 	%f122, %f121;
	add.rn.f32 	%f123, %f118, %f122;
	mul.rn.f32 	%f124, %f119, %f19;
	neg.f32 	%f125, %f124;
	fma.rn.f32 	%f126, %f119, %f19, %f125;
	fma.rn.f32 	%f127, %f123, %f19, %f126;
	cvt.rni.f32.f32 	%f128, %f124;
	sub.f32 	%f129, %f124, %f128;
	add.f32 	%f130, %f129, %f127;
	fma.rn.f32 	%f131, %f130, 0f391FCB8E, 0f3AAF85ED;
	fma.rn.f32 	%f132, %f131, %f130, 0f3C1D9856;
	fma.rn.f32 	%f133, %f132, %f130, 0f3D6357BB;
	fma.rn.f32 	%f134, %f133, %f130, 0f3E75FDEC;
	fma.rn.f32 	%f135, %f134, %f130, 0f3F317218;
	fma.rn.f32 	%f136, %f135, %f130, 0f3F800000;
	cvt.rzi.s32.f32 	%r25, %f128;
	setp.gt.f32 	%p26, %f128, 0f00000000;
	selp.b32 	%r26, 0, -2097152000, %p26;
	add.s32 	%r27, %r26, 2130706432;
	mov.b32 	%f137, %r27;
	mul.f32 	%f138, %f136, %f137;
	shl.b32 	%r28, %r25, 23;
	sub.s32 	%r29, %r28, %r26;
	mov.b32 	%f139, %r29;
	mul.f32 	%f140, %f138, %f139;
	abs.f32 	%f141, %f124;
	setp.gt.f32 	%p27, %f141, 0f43180000;
	setp.lt.f32 	%p28, %f124, 0f00000000;
	selp.f32 	%f142, 0f00000000, 0f7F800000, %p28;
	selp.f32 	%f13, %f142, %f140, %p27;
	setp.eq.f32 	%p29, %f20, 0f3F800000;
	or.pred  	%p30, %p24, %p29;
	mov.f32 	%f154, 0f3F800000;
	@%p30 bra 	$L__BB1_18;
	setp.num.f32 	%p31, %f12, %f12;
	abs.f32 	%f143, %f19;
	setp.num.f32 	%p32, %f143, %f143;
	and.pred  	%p33, %p31, %p32;
	@%p33 bra 	$L__BB1_13;
	add.rn.f32 	%f154, %f20, %f19;
	bra.uni 	$L__BB1_18;
$L__BB1_13:
	setp.neu.f32 	%p34, %f20, 0f00000000;
	setp.neu.f32 	%p35, %f12, 0f7F800000;
	and.pred  	%p36, %p34, %p35;
	@%p36 bra 	$L__BB1_15;
	setp.neu.f32 	%p43, %f11, 0f3F800000;
	add.f32 	%f148, %f20, %f20;
	mov.b32 	%r30, %f148;
	setp.lt.f32 	%p44, %f19, 0f00000000;
	xor.b32  	%r31, %r30, 2139095040;
	selp.b32 	%r32, %r31, %r30, %p44;
	and.b32  	%r33, %r32, 2147483647;
	selp.b32 	%r34, %r33, %r32, %p43;
	mov.b32 	%f154, %r34;
	bra.uni 	$L__BB1_18;
$L__BB1_15:
	setp.eq.f32 	%p37, %f20, 0fBF800000;
	setp.eq.f32 	%p38, %f143, 0f7F800000;
	and.pred  	%p39, %p37, %p38;
	@%p39 bra 	$L__BB1_18;
	setp.geu.f32 	%p40, %f20, 0f00000000;
	mov.f32 	%f154, %f13;
	@%p40 bra 	$L__BB1_18;
	setp.neu.f32 	%p41, %f11, 0f3F800000;
	neg.f32 	%f145, %f13;
	selp.f32 	%f146, %f13, %f145, %p41;
	cvt.rmi.f32.f32 	%f147, %f19;
	setp.neu.f32 	%p42, %f19, %f147;
	selp.f32 	%f154, 0f7FFFFFFF, %f146, %p42;
$L__BB1_18:
	mul.f32 	%f149, %f153, %f154;
	mad.lo.s32 	%r35, %r3, %r1, %r2;
	mul.lo.s32 	%r36, %r1, %r4;
	shl.b32 	%r37, %r36, 1;
	cvt.s64.s32 	%rd3, %r37;
	cvt.u64.u32 	%rd4, %r2;
	add.s64 	%rd5, %rd4, %rd3;
	cvta.to.global.u64 	%rd6, %rd1;
	shl.b64 	%rd7, %rd5, 3;
	add.s64 	%rd8, %rd6, %rd7;
	ld.global.f32 	%f150, [%rd8+8];
	mul.f32 	%f151, %f150, %f149;
	cvta.to.global.u64 	%rd9, %rd2;
	mul.wide.u32 	%rd10, %r35, 4;
	add.s64 	%rd11, %rd9, %rd10;
	st.global.f32 	[%rd11], %f151;
$L__BB1_19:
	ret;

}


// ===== COMPILED SASS (sm_100) =====

	.target	sm_100

	.elftype	@"ET_EXEC"


//--------------------- .note.nv.tkinfo           --------------------------
	.section	.note.nv.tkinfo,"",@"SHT_NOTE"
	.sectionflags	@"SHF_NOTE_NV_TKINFO"
	.tkinfo
        /*0018*/ 	.word	0x00000002
        /*0030*/ 	.string	""
        /*0030*/ 	.string	"ptxas"
        /*0030*/ 	.string	"Cuda compilation tools, release 13.0, V13.0.88"
        /*0030*/ 	.string	"Build cuda_13.0.r13.0/compiler.36424714_0"
        /*0030*/ 	.string	"-arch sm_100 -m 64 "



//--------------------- .note.nv.cuinfo           --------------------------
	.section	.note.nv.cuinfo,"",@"SHT_NOTE"
	.sectionflags	@"SHF_NOTE_NV_CUINFO"
        /*0018*/ 	.short	0x0002
        /*001a*/ 	.short	0x0064
        /*001c*/ 	.short	0x0082
	.zero		2


//--------------------- .nv.info                  --------------------------
	.section	.nv.info,"",@"SHT_CUDA_INFO"
	.align	4


	//----- nvinfo : EIATTR_REGCOUNT
	.align		4
        /*0000*/ 	.byte	0x04, 0x2f
        /*0002*/ 	.short	(.L_10 - .L_9)
	.align		4
.L_9:
        /*0004*/ 	.word	index@(_Z21fill_random_with_eigsP6float2PKS_iim)
        /*0008*/ 	.word	0x0000001f


	//----- nvinfo : EIATTR_FRAME_SIZE
	.align		4
.L_10:
        /*000c*/ 	.byte	0x04, 0x11
        /*000e*/ 	.short	(.L_12 - .L_11)
	.align		4
.L_11:
        /*0010*/ 	.word	index@($__internal_0_$__cuda_sm20_sqrt_rn_f32_slowpath)
        /*0014*/ 	.word	0x00000030


	//----- nvinfo : EIATTR_FRAME_SIZE
	.align		4
.L_12:
        /*0018*/ 	.byte	0x04, 0x11
        /*001a*/ 	.short	(.L_14 - .L_13)
	.align		4
.L_13:
        /*001c*/ 	.word	index@(_Z21fill_random_with_eigsP6float2PKS_iim)
        /*0020*/ 	.word	0x00000030


	//----- nvinfo : EIATTR_REGCOUNT
	.align		4
.L_14:
        /*0024*/ 	.byte	0x04, 0x2f
        /*0026*/ 	.short	(.L_16 - .L_15)
	.align		4
.L_15:
        /*0028*/ 	.word	index@(_Z24scale_and_copy_to_outputPK6float2Pfiiiff)
        /*002c*/ 	.word	0x00000013


	//----- nvinfo : EIATTR_FRAME_SIZE
	.align		4
.L_16:
        /*0030*/ 	.byte	0x04, 0x11
        /*0032*/ 	.short	(.L_18 - .L_17)
	.align		4
.L_17:
        /*0034*/ 	.word	index@(_Z24scale_and_copy_to_outputPK6float2Pfiiiff)
        /*0038*/ 	.word	0x00000000


	//----- nvinfo : EIATTR_MIN_STACK_SIZE
	.align		4
.L_18:
        /*003c*/ 	.byte	0x04, 0x12
        /*003e*/ 	.short	(.L_20 - .L_19)
	.align		4
.L_19:
        /*0040*/ 	.word	index@(_Z24scale_and_copy_to_outputPK6float2Pfiiiff)
        /*0044*/ 	.word	0x00000000


	//----- nvinfo : EIATTR_MIN_STACK_SIZE
	.align		4
.L_20:
        /*0048*/ 	.byte	0x04, 0x12
        /*004a*/ 	.short	(.L_22 - .L_21)
	.align		4
.L_21:
        /*004c*/ 	.word	index@(_Z21fill_random_with_eigsP6float2PKS_iim)
        /*0050*/ 	.word	0x00000030
.L_22:


//--------------------- .nv.compat                --------------------------
	.section	.nv.compat,"",@"SHT_CUDA_COMPAT_INFO"
	.align	4
        /*0000*/ 	.byte	0x02, 0x09, 0x00, 0x00, 0x02, 0x02, 0x01, 0x00, 0x02, 0x05, 0x05, 0x00, 0x03, 0x07, 0x01, 0x01
        /*0010*/ 	.byte	0x02, 0x03, 0x00, 0x00, 0x02, 0x06, 0x01, 0x00, 0x04, 0x0b, 0x08, 0x00, 0x01, 0x00, 0x00, 0x00
        /*0020*/ 	.byte	0x00, 0x00, 0x00, 0x00


//--------------------- .nv.info._Z24scale_and_copy_to_outputPK6float2Pfiiiff --------------------------
	.section	.nv.info._Z24scale_and_copy_to_outputPK6float2Pfiiiff,"",@"SHT_CUDA_INFO"
	.sectionflags	@""
	.align	4


	//----- nvinfo : EIATTR_CUDA_API_VERSION
	.align		4
        /*0000*/ 	.byte	0x04, 0x37
        /*0002*/ 	.short	(.L_24 - .L_23)
.L_23:
        /*0004*/ 	.word	0x00000082


	//----- nvinfo : EIATTR_KPARAM_INFO
	.align		4
.L_24:
        /*0008*/ 	.byte	0x04, 0x17
        /*000a*/ 	.short	(.L_26 - .L_25)
.L_25:
        /*000c*/ 	.word	0x00000000
        /*0010*/ 	.short	0x0006
        /*0012*/ 	.short	0x0020
        /*0014*/ 	.byte	0x00, 0xf0, 0x11, 0x00


	//----- nvinfo : EIATTR_KPARAM_INFO
	.align		4
.L_26:
        /*0018*/ 	.byte	0x04, 0x17
        /*001a*/ 	.short	(.L_28 - .L_27)
.L_27:
        /*001c*/ 	.word	0x00000000
        /*0020*/ 	.short	0x0005
        /*0022*/ 	.short	0x001c
        /*0024*/ 	.byte	0x00, 0xf0, 0x11, 0x00


	//----- nvinfo : EIATTR_KPARAM_INFO
	.align		4
.L_28:
        /*0028*/ 	.byte	0x04, 0x17
        /*002a*/ 	.short	(.L_30 - .L_29)
.L_29:
        /*002c*/ 	.word	0x00000000
        /*0030*/ 	.short	0x0004
        /*0032*/ 	.short	0x0018
        /*0034*/ 	.byte	0x00, 0xf0, 0x11, 0x00


	//----- nvinfo : EIATTR_KPARAM_INFO
	.align		4
.L_30:
        /*0038*/ 	.byte	0x04, 0x17
        /*003a*/ 	.short	(.L_32 - .L_31)
.L_31:
        /*003c*/ 	.word	0x00000000
        /*0040*/ 	.short	0x0003
        /*0042*/ 	.short	0x0014
        /*0044*/ 	.byte	0x00, 0xf0, 0x11, 0x00


	//----- nvinfo : EIATTR_KPARAM_INFO
	.align		4
.L_32:
        /*0048*/ 	.byte	0x04, 0x17
        /*004a*/ 	.short	(.L_34 - .L_33)
.L_33:
        /*004c*/ 	.word	0x00000000
        /*0050*/ 	.short	0x0002
        /*0052*/ 	.short	0x0010
        /*0054*/ 	.byte	0x00, 0xf0, 0x11, 0x00


	//----- nvinfo : EIATTR_KPARAM_INFO
	.align		4
.L_34:
        /*0058*/ 	.byte	0x04, 0x17
        /*005a*/ 	.short	(.L_36 - .L_35)
.L_35:
        /*005c*/ 	.word	0x00000000
        /*0060*/ 	.short	0x0001
        /*0062*/ 	.short	0x0008
        /*0064*/ 	.byte	0x00, 0xf5, 0x21, 0x00


	//----- nvinfo : EIATTR_KPARAM_INFO
	.align		4
.L_36:
        /*0068*/ 	.byte	0x04, 0x17
        /*006a*/ 	.short	(.L_38 - .L_37)
.L_37:
        /*006c*/ 	.word	0x00000000
        /*0070*/ 	.short	0x0000
        /*0072*/ 	.short	0x0000
        /*0074*/ 	.byte	0x00, 0xf5, 0x21, 0x00


	//----- nvinfo : EIATTR_SPARSE_MMA_MASK
	.align		4
.L_38:
        /*0078*/ 	.byte	0x03, 0x50
        /*007a*/ 	.short	0x0000


	//----- nvinfo : EIATTR_MAXREG_COUNT
	.align		4
        /*007c*/ 	.byte	0x03, 0x1b
        /*007e*/ 	.short	0x00ff


	//----- nvinfo : EIATTR_MERCURY_ISA_VERSION
	.align		4
        /*0080*/ 	.byte	0x03, 0x5f
        /*0082*/ 	.short	0x0101


	//----- nvinfo : EIATTR_VRC_CTA_INIT_COUNT
	.align		4
        /*0084*/ 	.byte	0x02, 0x4a
	.zero		1
	.zero		1


	//----- nvinfo : EIATTR_EXIT_INSTR_OFFSETS
	.align		4
        /*0088*/ 	.byte	0x04, 0x1c
        /*008a*/ 	.short	(.L_40 - .L_39)


	//   ....[0]....
.L_39:
        /*008c*/ 	.word	0x00000040


	//   ....[1]....
        /*0090*/ 	.word	0x000000a0


	//   ....[2]....
        /*0094*/ 	.word	0x00000cd0


	//----- nvinfo : EIATTR_CBANK_PARAM_SIZE
	.align		4
.L_40:
        /*0098*/ 	.byte	0x03, 0x19
        /*009a*/ 	.short	0x0024


	//----- nvinfo : EIATTR_PARAM_CBANK
	.align		4
        /*009c*/ 	.byte	0x04, 0x0a
        /*009e*/ 	.short	(.L_42 - .L_41)
	.align		4
.L_41:
        /*00a0*/ 	.word	index@(.nv.constant0._Z24scale_and_copy_to_outputPK6float2Pfiiiff)
        /*00a4*/ 	.short	0x0380
        /*00a6*/ 	.short	0x0024


	//----- nvinfo : EIATTR_SW_WAR
	.align		4
.L_42:
        /*00a8*/ 	.byte	0x04, 0x36
        /*00aa*/ 	.short	(.L_44 - .L_43)
.L_43:
        /*00ac*/ 	.word	0x00000008
.L_44:


//--------------------- .nv.info._Z21fill_random_with_eigsP6float2PKS_iim --------------------------
	.section	.nv.info._Z21fill_random_with_eigsP6float2PKS_iim,"",@"SHT_CUDA_INFO"
	.sectionflags	@""
	.align	4


	//----- nvinfo : EIATTR_CUDA_API_VERSION
	.align		4
        /*0000*/ 	.byte	0x04, 0x37
        /*0002*/ 	.short	(.L_46 - .L_45)
.L_45:
        /*0004*/ 	.word	0x00000082


	//----- nvinfo : EIATTR_KPARAM_INFO
	.align		4
.L_46:
        /*0008*/ 	.byte	0x04, 0x17
        /*000a*/ 	.short	(.L_48 - .L_47)
.L_47:
        /*000c*/ 	.word	0x00000000
        /*0010*/ 	.short	0x0004
        /*0012*/ 	.short	0x0018
        /*0014*/ 	.byte	0x00, 0xf0, 0x21, 0x00


	//----- nvinfo : EIATTR_KPARAM_INFO
	.align		4
.L_48:
        /*0018*/ 	.byte	0x04, 0x17
        /*001a*/ 	.short	(.L_50 - .L_49)
.L_49:
        /*001c*/ 	.word	0x00000000
        /*0020*/ 	.short	0x0003
        /*0022*/ 	.short	0x0014
        /*0024*/ 	.byte	0x00, 0xf0, 0x11, 0x00


	//----- nvinfo : EIATTR_KPARAM_INFO
	.align		4
.L_50:
        /*0028*/ 	.byte	0x04, 0x17
        /*002a*/ 	.short	(.L_52 - .L_51)
.L_51:
        /*002c*/ 	.word	0x00000000
        /*0030*/ 	.short	0x0002
        /*0032*/ 	.short	0x0010
        /*0034*/ 	.byte	0x00, 0xf0, 0x11, 0x00


	//----- nvinfo : EIATTR_KPARAM_INFO
	.align		4
.L_52:
        /*0038*/ 	.byte	0x04, 0x17
        /*003a*/ 	.short	(.L_54 - .L_53)
.L_53:
        /*003c*/ 	.word	0x00000000
        /*0040*/ 	.short	0x0001
        /*0042*/ 	.short	0x0008
        /*0044*/ 	.byte	0x00, 0xf5, 0x21, 0x00


	//----- nvinfo : EIATTR_KPARAM_INFO
	.align		4
.L_54:
        /*0048*/ 	.byte	0x04, 0x17
        /*004a*/ 	.short	(.L_56 - .L_55)
.L_55:
        /*004c*/ 	.word	0x00000000
        /*0050*/ 	.short	0x0000
        /*0052*/ 	.short	0x0000
        /*0054*/ 	.byte	0x00, 0xf5, 0x21, 0x00


	//----- nvinfo : EIATTR_SPARSE_MMA_MASK
	.align		4
.L_56:
        /*0058*/ 	.byte	0x03, 0x50
        /*005a*/ 	.short	0x0000


	//----- nvinfo : EIATTR_MAXREG_COUNT
	.align		4
        /*005c*/ 	.byte	0x03, 0x1b
        /*005e*/ 	.short	0x00ff


	//----- nvinfo : EIATTR_MERCURY_ISA_VERSION
	.align		4
        /*0060*/ 	.byte	0x03, 0x5f
        /*0062*/ 	.short	0x0101


	//----- nvinfo : EIATTR_VRC_CTA_INIT_COUNT
	.align		4
        /*0064*/ 	.byte	0x02, 0x4a
	.zero		1
	.zero		1


	//----- nvinfo : EIATTR_EXIT_INSTR_OFFSETS
	.align		4
        /*0068*/ 	.byte	0x04, 0x1c
        /*006a*/ 	.short	(.L_58 - .L_57)


	//   ....[0]....
.L_57:
        /*006c*/ 	.word	0x00000050


	//   ....[1]....
        /*0070*/ 	.word	0x00000090


	//   ....[2]....
        /*0074*/ 	.word	0x00002be0


	//----- nvinfo : EIATTR_CRS_STACK_SIZE
	.align		4
.L_58:
        /*0078*/ 	.byte	0x04, 0x1e
        /*007a*/ 	.short	(.L_60 - .L_59)
.L_59:
        /*007c*/ 	.word	0x00000000


	//----- nvinfo : EIATTR_CBANK_PARAM_SIZE
	.align		4
.L_60:
        /*0080*/ 	.byte	0x03, 0x19
        /*0082*/ 	.short	0x0020


	//----- nvinfo : EIATTR_PARAM_CBANK
	.align		4
        /*0084*/ 	.byte	0x04, 0x0a
        /*0086*/ 	.short	(.L_62 - .L_61)
	.align		4
.L_61:
        /*0088*/ 	.word	index@(.nv.constant0._Z21fill_random_with_eigsP6float2PKS_iim)
        /*008c*/ 	.short	0x0380
        /*008e*/ 	.short	0x0020


	//----- nvinfo : EIATTR_SW_WAR
	.align		4
.L_62:
        /*0090*/ 	.byte	0x04, 0x36
        /*0092*/ 	.short	(.L_64 - .L_63)
.L_63:
        /*0094*/ 	.word	0x00000008
.L_64:


//--------------------- .nv.callgraph             --------------------------
	.section	.nv.callgraph,"",@"SHT_CUDA_CALLGRAPH"
	.align	4
	.sectionentsize	8
	.align		4
        /*0000*/ 	.word	0x00000000
	.align		4
        /*0004*/ 	.word	0xffffffff
	.align		4
        /*0008*/ 	.word	0x00000000
	.align		4
        /*000c*/ 	.word	0xfffffffe
	.align		4
        /*0010*/ 	.word	0x00000000
	.align		4
        /*0014*/ 	.word	0xfffffffd
	.align		4
        /*0018*/ 	.word	0x00000000
	.align		4
        /*001c*/ 	.word	0xfffffffc


//--------------------- .nv.constant4             --------------------------
	.section	.nv.constant4,"a",@progbits
	.align	8
	.align		8
.nv.constant4:
        /*0000*/ 	.dword	precalc_xorwow_matrix
	.align		8
        /*0008*/ 	.dword	precalc_xorwow_offset_matrix
	.align		8
        /*0010*/ 	.dword	mrg32k3aM1
	.align		8
        /*0018*/ 	.dword	mrg32k3aM2
	.align		8
        /*0020*/ 	.dword	mrg32k3aM1SubSeq
	.align		8
        /*0028*/ 	.dword	mrg32k3aM2SubSeq
	.align		8
        /*0030*/ 	.dword	mrg32k3aM1Seq
	.align		8
        /*0038*/ 	.dword	mrg32k3aM2Seq


//--------------------- .nv.constant3             --------------------------
	.section	.nv.constant3,"a",@progbits
	.align	8
.nv.constant3:
	.type		__cr_lgamma_table,@object
	.size		__cr_lgamma_table,(.L_8 - __cr_lgamma_table)
__cr_lgamma_table:
        /*0000*/ 	.byte	0x00, 0x00, 0x00, 0x00, 0x00, 0x00, 0x00, 0x00, 0x00, 0x00, 0x00, 0x00, 0x00, 0x00, 0x00, 0x00
        /*0010*/ 	.byte	0xef, 0x39, 0xfa, 0xfe, 0x42, 0x2e, 0xe6, 0x3f, 0x02, 0x20, 0x2a, 0xfa, 0x0b, 0xab, 0xfc, 0x3f
        /*0020*/ 	.byte	0xf9, 0x2c, 0x92, 0x7c, 0xa7, 0x6c, 0x09, 0x40, 0xc9, 0x79, 0x44, 0x3c, 0x64, 0x26, 0x13, 0x40
        /*0030*/ 	.byte	0xca, 0x01, 0xcf, 0x3a, 0x27, 0x51, 0x1a, 0x40, 0x30, 0xcc, 0x2d, 0xf3, 0xe1, 0x0c, 0x21, 0x40
        /*0040*/ 	.byte	0x0d, 0xb7, 0xfc, 0x82, 0x8e, 0x35, 0x25, 0x40
.L_8:


//--------------------- .text._Z24scale_and_copy_to_outputPK6float2Pfiiiff --------------------------
	.section	.text._Z24scale_and_copy_to_outputPK6float2Pfiiiff,"ax",@progbits
	.align	128
        .global         _Z24scale_and_copy_to_outputPK6float2Pfiiiff
        .type           _Z24scale_and_copy_to_outputPK6float2Pfiiiff,@function
        .size           _Z24scale_and_copy_to_outputPK6float2Pfiiiff,(.L_x_22 - _Z24scale_and_copy_to_outputPK6float2Pfiiiff)
        .other          _Z24scale_and_copy_to_outputPK6float2Pfiiiff,@"STO_CUDA_ENTRY STV_DEFAULT"
_Z24scale_and_copy_to_outputPK6float2Pfiiiff:
.text._Z24scale_and_copy_to_outputPK6float2Pfiiiff:
[----:B------:R-:W-:Y:S08]  /*0000*/  LDC R1, c[0x0][0x37c] ;  /* 0x0000df00ff017b82 */ /* 0x000ff00000000800 */
[----:B------:R-:W0:Y:S08]  /*0010*/  S2UR UR4, SR_CTAID.X ;  /* 0x00000000000479c3 */ /* 0x000e300000002500 */
[----:B------:R-:W0:Y:S02]  /*0020*/  LDC R0, c[0x0][0x394] ;  /* 0x0000e500ff007b82 */ /* 0x000e240000000800 */
[----:B0-----:R-:W-:-:S13]  /*0030*/  ISETP.LE.AND P0, PT, R0, UR4, PT ;  /* 0x0000000400007c0c */ /* 0x001fda000bf03270 */
[----:B------:R-:W-:Y:S05]  /*0040*/  @P0 EXIT ;  /* 0x000000000000094d */ /* 0x000fea0003800000 */
[----:B------:R-:W0:Y:S01]  /*0050*/  S2R R0, SR_TID.X ;  /* 0x0000000000007919 */ /* 0x000e220000002100 */
[----:B------:R-:W1:Y:S01]  /*0060*/  LDC R2, c[0x0][0x390] ;  /* 0x0000e400ff027b82 */ /* 0x000e620000000800 */
[----:B------:R-:W1:Y:S02]  /*0070*/  LDCU UR5, c[0x0][0x398] ;  /* 0x00007300ff0577ac */ /* 0x000e640008000800 */
[----:B-1----:R-:W-:-:S04]  /*0080*/  IADD3 R3, PT, PT, R2, -UR5, RZ ;  /* 0x8000000502037c10 */ /* 0x002fc8000fffe0ff */
[----:B0-----:R-:W-:-:S13]  /*0090*/  ISETP.GE.AND P0, PT, R0, R3, PT ;  /* 0x000000030000720c */ /* 0x001fda0003f06270 */
[----:B------:R-:W-:Y:S05]  /*00a0*/  @P0 EXIT ;  /* 0x000000000000094d */ /* 0x000fea0003800000 */
[----:B------:R-:W-:-:S04]  /*00b0*/  I2FP.F32.S32 R4, R2 ;  /* 0x0000000200047245 */ /* 0x000fc80000201400 */
[C---:B------:R-:W-:Y:S01]  /*00c0*/  FSETP.GEU.AND P0, PT, |R4|.reuse, 1.175494350822287508e-38, PT ;  /* 0x008000000400780b */ /* 0x040fe20003f0e200 */
[----:B------:R-:W-:-:S05]  /*00d0*/  FMUL R5, |R4|, 16777216 ;  /* 0x4b80000004057820 */ /* 0x000fca0000400200 */
[----:B------:R-:W-:-:S04]  /*00e0*/  FSEL R5, R5, |R4|, !P0 ;  /* 0x4000000405057208 */ /* 0x000fc80004000000 */
[----:B------:R-:W-:-:S04]  /*00f0*/  IADD3 R6, PT, PT, R5, -0x3f3504f3, RZ ;  /* 0xc0cafb0d05067810 */ /* 0x000fc80007ffe0ff */
[----:B------:R-:W-:Y:S02]  /*0100*/  LOP3.LUT R8, R6, 0xff800000, RZ, 0xc0, !PT ;  /* 0xff80000006087812 */ /* 0x000fe400078ec0ff */
[----:B------:R-:W-:Y:S02]  /*0110*/  FSEL R6, RZ, -24, P0 ;  /* 0xc1c00000ff067808 */ /* 0x000fe40000000000 */
[-C--:B------:R-:W-:Y:S02]  /*0120*/  IADD3 R5, PT, PT, R5, -R8.reuse, RZ ;  /* 0x8000000805057210 */ /* 0x080fe40007ffe0ff */
[----:B------:R-:W-:-:S03]  /*0130*/  I2FP.F32.S32 R7, R8 ;  /* 0x0000000800077245 */ /* 0x000fc60000201400 */
[C---:B------:R-:W-:Y:S01]  /*0140*/  FADD R10, R5.reuse, 1 ;  /* 0x3f800000050a7421 */ /* 0x040fe20000000000 */
[----:B------:R-:W-:Y:S01]  /*0150*/  FADD R9, R5, -1 ;  /* 0xbf80000005097421 */ /* 0x000fe20000000000 */
[----:B------:R-:W-:-:S03]  /*0160*/  FFMA R6, R7, 1.1920928955078125e-07, R6 ;  /* 0x3400000007067823 */ /* 0x000fc60000000006 */
[----:B------:R-:W-:Y:S01]  /*0170*/  FADD R5, R9, R9 ;  /* 0x0000000909057221 */ /* 0x000fe20000000000 */
[----:B------:R-:W0:Y:S03]  /*0180*/  MUFU.RCP R10, R10 ;  /* 0x0000000a000a7308 */ /* 0x000e260000001000 */
[----:B0-----:R-:W-:Y:S01]  /*0190*/  FMUL R11, R10, R5 ;  /* 0x000000050a0b7220 */ /* 0x001fe20000400000 */
[----:B------:R-:W-:-:S03]  /*01a0*/  HFMA2 R5, -RZ, RZ, 0.771484375, 0.21533203125 ;  /* 0x3a2c32e4ff057431 */ /* 0x000fc600000001ff */
[----:B------:R-:W-:Y:S01]  /*01b0*/  FADD R12, R9, -R11 ;  /* 0x8000000b090c7221 */ /* 0x000fe20000000000 */
[C---:B------:R-:W-:Y:S01]  /*01c0*/  FMUL R8, R11.reuse, R11 ;  /* 0x0000000b0b087220 */ /* 0x040fe20000400000 */
[----:B------:R-:W-:Y:S02]  /*01d0*/  FFMA R15, R11, 1.4426950216293334961, R6 ;  /* 0x3fb8aa3b0b0f7823 */ /* 0x000fe40000000006 */
[----:B------:R-:W-:Y:S02]  /*01e0*/  FADD R12, R12, R12 ;  /* 0x0000000c0c0c7221 */ /* 0x000fe40000000000 */
[----:B------:R-:W-:Y:S01]  /*01f0*/  FADD R6, R6, -R15 ;  /* 0x8000000f06067221 */ /* 0x000fe20000000000 */
[C---:B------:R-:W-:Y:S01]  /*0200*/  FFMA R7, R8.reuse, R5, 0.0032181653659790754318 ;  /* 0x3b52e7db08077423 */ /* 0x040fe20000000005 */
[----:B------:R-:W-:Y:S02]  /*0210*/  FFMA R9, R9, -R11, R12 ;  /* 0x8000000b09097223 */ /* 0x000fe4000000000c */
[----:B------:R-:W-:Y:S01]  /*0220*/  FFMA R6, R11, 1.4426950216293334961, R6 ;  /* 0x3fb8aa3b0b067823 */ /* 0x000fe20000000006 */
[----:B------:R-:W-:Y:S01]  /*0230*/  FFMA R13, R8, R7, 0.018033718690276145935 ;  /* 0x3c93bb73080d7423 */ /* 0x000fe20000000007 */
[----:B------:R-:W-:Y:S01]  /*0240*/  FMUL R9, R10, R9 ;  /* 0x000000090a097220 */ /* 0x000fe20000400000 */
[----:B------:R-:W0:Y:S02]  /*0250*/  LDC R7, c[0x0][0x39c] ;  /* 0x0000e700ff077b82 */ /* 0x000e240000000800 */
[----:B------:R-:W-:Y:S01]  /*0260*/  FFMA R13, R8, R13, 0.12022458761930465698 ;  /* 0x3df6384f080d7423 */ /* 0x000fe2000000000d */
[----:B------:R-:W-:-:S03]  /*0270*/  FFMA R6, R9, 1.4426950216293334961, R6 ;  /* 0x3fb8aa3b09067823 */ /* 0x000fc60000000006 */
[----:B------:R-:W-:Y:S01]  /*0280*/  FMUL R8, R8, R13 ;  /* 0x0000000d08087220 */ /* 0x000fe20000400000 */
[----:B------:R-:W-:-:S03]  /*0290*/  FFMA R6, R11, 1.9251366722983220825e-08, R6 ;  /* 0x32a55e340b067823 */ /* 0x000fc60000000006 */
[----:B------:R-:W-:-:S04]  /*02a0*/  FMUL R10, R8, 3 ;  /* 0x40400000080a7820 */ /* 0x000fc80000400000 */
[----:B------:R-:W-:-:S04]  /*02b0*/  FFMA R9, R9, R10, R6 ;  /* 0x0000000a09097223 */ /* 0x000fc80000000006 */
[----:B------:R-:W-:-:S04]  /*02c0*/  FFMA R8, R11, R8, R9 ;  /* 0x000000080b087223 */ /* 0x000fc80000000009 */
[----:B------:R-:W-:-:S04]  /*02d0*/  FADD R6, R15, R8 ;  /* 0x000000080f067221 */ /* 0x000fc80000000000 */
[----:B0-----:R-:W-:Y:S01]  /*02e0*/  FMUL R9, R6, -R7 ;  /* 0x8000000706097220 */ /* 0x001fe20000400000 */
[----:B------:R-:W-:-:S03]  /*02f0*/  FADD R15, -R15, R6 ;  /* 0x000000060f0f7221 */ /* 0x000fc60000000100 */
[----:B------:R-:W0:Y:S01]  /*0300*/  FRND R10, R9 ;  /* 0x00000009000a7307 */ /* 0x000e220000201000 */
[----:B------:R-:W-:Y:S01]  /*0310*/  FADD R8, R8, -R15 ;  /* 0x8000000f08087221 */ /* 0x000fe20000000000 */
[-C--:B------:R-:W-:Y:S01]  /*0320*/  FFMA R11, R6, -R7.reuse, -R9 ;  /* 0x80000007060b7223 */ /* 0x080fe20000000809 */
[----:B------:R-:W-:Y:S02]  /*0330*/  MOV R6, 0x391fcb8e ;  /* 0x391fcb8e00067802 */ /* 0x000fe40000000f00 */
[C---:B------:R-:W-:Y:S01]  /*0340*/  FSETP.GT.AND P1, PT, |R9|.reuse, 152, PT ;  /* 0x431800000900780b */ /* 0x040fe20003f24200 */
[----:B------:R-:W-:Y:S01]  /*0350*/  FFMA R8, R8, -R7, R11 ;  /* 0x8000000708087223 */ /* 0x000fe2000000000b */
[C---:B------:R-:W-:Y:S01]  /*0360*/  FSETP.GEU.AND P2, PT, R9.reuse, RZ, PT ;  /* 0x000000ff0900720b */ /* 0x040fe20003f4e000 */
[----:B------:R-:W1:Y:S01]  /*0370*/  F2I.NTZ R12, R9 ;  /* 0x00000009000c7305 */ /* 0x000e620000203100 */
[----:B0-----:R-:W-:Y:S01]  /*0380*/  FADD R11, R9, -R10 ;  /* 0x8000000a090b7221 */ /* 0x001fe20000000000 */
[----:B------:R-:W-:-:S03]  /*0390*/  FSETP.GT.AND P0, PT, R10, RZ, PT ;  /* 0x000000ff0a00720b */ /* 0x000fc60003f04000 */
[----:B------:R-:W-:Y:S01]  /*03a0*/  FADD R11, R8, R11 ;  /* 0x0000000b080b7221 */ /* 0x000fe20000000000 */
[----:B------:R-:W-:Y:S02]  /*03b0*/  SEL R13, RZ, 0x83000000, P0 ;  /* 0x83000000ff0d7807 */ /* 0x000fe40000000000 */
[----:B------:R-:W-:Y:S01]  /*03c0*/  FSETP.NEU.AND P0, PT, R7, RZ, PT ;  /* 0x000000ff0700720b */ /* 0x000fe20003f0d000 */
[----:B------:R-:W-:Y:S01]  /*03d0*/  FFMA R8, R11, R6, 0.0013391353422775864601 ;  /* 0x3aaf85ed0b087423 */ /* 0x000fe20000000006 */
[----:B------:R-:W-:Y:S02]  /*03e0*/  IADD3 R15, PT, PT, R13, 0x7f000000, RZ ;  /* 0x7f0000000d0f7810 */ /* 0x000fe40007ffe0ff */
[----:B------:R-:W-:Y:S01]  /*03f0*/  ISETP.EQ.OR P0, PT, R2, 0x1, !P0 ;  /* 0x000000010200780c */ /* 0x000fe20004702670 */
[----:B------:R-:W-:Y:S01]  /*0400*/  FFMA R8, R11, R8, 0.0096188392490148544312 ;  /* 0x3c1d98560b087423 */ /* 0x000fe20000000008 */
[----:B-1----:R-:W-:-:S03]  /*0410*/  LEA R13, R12, -R13, 0x17 ;  /* 0x8000000d0c0d7211 */ /* 0x002fc600078eb8ff */
[----:B------:R-:W-:-:S04]  /*0420*/  FFMA R8, R11, R8, 0.055503588169813156128 ;  /* 0x3d6357bb0b087423 */ /* 0x000fc80000000008 */
[----:B------:R-:W-:-:S04]  /*0430*/  FFMA R8, R11, R8, 0.24022644758224487305 ;  /* 0x3e75fdec0b087423 */ /* 0x000fc80000000008 */
[----:B------:R-:W-:-:S04]  /*0440*/  FFMA R8, R11, R8, 0.69314718246459960938 ;  /* 0x3f3172180b087423 */ /* 0x000fc80000000008 */
[----:B------:R-:W-:-:S04]  /*0450*/  FFMA R8, R11, R8, 1 ;  /* 0x3f8000000b087423 */ /* 0x000fc80000000008 */
[----:B------:R-:W-:-:S04]  /*0460*/  FMUL R8, R8, R15 ;  /* 0x0000000f08087220 */ /* 0x000fc80000400000 */
[----:B------:R-:W-:Y:S01]  /*0470*/  FMUL R13, R8, R13 ;  /* 0x0000000d080d7220 */ /* 0x000fe20000400000 */
[----:B------:R-:W-:Y:S01]  /*0480*/  HFMA2 R8, -RZ, RZ, 1.875, 0 ;  /* 0x3f800000ff087431 */ /* 0x000fe200000001ff */
[----:B------:R-:W-:Y:S01]  /*0490*/  @P1 FSEL R13, RZ, +INF , !P2 ;  /* 0x7f800000ff0d1808 */ /* 0x000fe20005000000 */
[----:B------:R-:W-:Y:S06]  /*04a0*/  @P0 BRA `(.L_x_0) ;  /* 0x00000000006c0947 */ /* 0x000fec0003800000 */
[----:B------:R-:W-:-:S04]  /*04b0*/  FSETP.NAN.AND P0, PT, |R7|, |R7|, PT ;  /* 0x400000070700720b */ /* 0x000fc80003f08200 */
[----:B------:R-:W-:-:S13]  /*04c0*/  FSETP.NUM.AND P0, PT, |R4|, |R4|, !P0 ;  /* 0x400000040400720b */ /* 0x000fda0004707200 */
[----:B------:R-:W-:Y:S01]  /*04d0*/  @!P0 FADD R8, R4, -R7 ;  /* 0x8000000704088221 */ /* 0x000fe20000000000 */
[----:B------:R-:W-:Y:S06]  /*04e0*/  @!P0 BRA `(.L_x_0) ;  /* 0x00000000005c8947 */ /* 0x000fec0003800000 */
[----:B------:R-:W-:Y:S01]  /*04f0*/  FMUL R9, R7, -0.5 ;  /* 0xbf00000007097820 */ /* 0x000fe20000400000 */
[----:B------:R-:W-:Y:S02]  /*0500*/  FSETP.NEU.AND P0, PT, |R4|, +INF , PT ;  /* 0x7f8000000400780b */ /* 0x000fe40003f0d200 */
[----:B------:R-:W-:-:S03]  /*0510*/  ISETP.NE.AND P1, PT, R2, RZ, PT ;  /* 0x000000ff0200720c */ /* 0x000fc60003f25270 */
[----:B------:R-:W0:Y:S02]  /*0520*/  FRND.TRUNC R9, R9 ;  /* 0x0000000900097307 */ /* 0x000e24000020d000 */
[----:B0-----:R-:W-:-:S04]  /*0530*/  FADD R10, R9, R9 ;  /* 0x00000009090a7221 */ /* 0x001fc80000000000 */
[----:B------:R-:W-:-:S04]  /*0540*/  FADD R10, -R10, -R7 ;  /* 0x800000070a0a7221 */ /* 0x000fc80000000100 */
[----:B------:R-:W-:Y:S05]  /*0550*/  @P0 BRA P1, `(.L_x_1) ;  /* 0x0000000000180947 */ /* 0x000fea0000800000 */
[----:B------:R-:W-:Y:S01]  /*0560*/  FSETP.GT.AND P1, PT, R7, RZ, PT ;  /* 0x000000ff0700720b */ /* 0x000fe20003f24000 */
[----:B------:R-:W-:Y:S01]  /*0570*/  FADD R8, R4, R4 ;  /* 0x0000000404087221 */ /* 0x000fe20000000000 */
[----:B------:R-:W-:-:S11]  /*0580*/  FSETP.NEU.AND P0, PT, |R10|, 1, PT ;  /* 0x3f8000000a00780b */ /* 0x000fd60003f0d200 */
[----:B------:R-:W-:-:S04]  /*0590*/  @P1 LOP3.LUT R8, R8, 0x7f800000, RZ, 0x3c, !PT ;  /* 0x7f80000008081812 */ /* 0x000fc800078e3cff */
[----:B------:R-:W-:Y:S01]  /*05a0*/  @P0 LOP3.LUT R8, R8, 0x7fffffff, RZ, 0xc0, !PT ;  /* 0x7fffffff08080812 */ /* 0x000fe200078ec0ff */
[----:B------:R-:W-:Y:S06]  /*05b0*/  BRA `(.L_x_0) ;  /* 0x0000000000287947 */ /* 0x000fec0003800000 */
.L_x_1:
[----:B------:R-:W-:Y:S02]  /*05c0*/  FSETP.NEU.AND P0, PT, |R7|, +INF , PT ;  /* 0x7f8000000700780b */ /* 0x000fe40003f0d200 */
[----:B------:R-:W-:-:S13]  /*05d0*/  ISETP.EQ.AND P1, PT, R2, -0x1, PT ;  /* 0xffffffff0200780c */ /* 0x000fda0003f22270 */
[----:B------:R-:W-:Y:S05]  /*05e0*/  @!P0 BRA P1, `(.L_x_0) ;  /* 0x00000000001c8947 */ /* 0x000fea0000800000 */
[----:B------:R-:W-:Y:S02]  /*05f0*/  ISETP.GT.AND P1, PT, R2, -0x1, PT ;  /* 0xffffffff0200780c */ /* 0x000fe40003f24270 */
[----:B------:R-:W-:-:S11]  /*0600*/  MOV R8, R13 ;  /* 0x0000000d00087202 */ /* 0x000fd60000000f00 */
[----:B------:R-:W0:Y:S01]  /*0610*/  @!P1 FRND.FLOOR R4, -R7 ;  /* 0x8000000700049307 */ /* 0x000e220000205000 */
[----:B------:R-:W-:Y:S02]  /*0620*/  @!P1 FSETP.NEU.AND P2, PT, |R10|, 1, PT ;  /* 0x3f8000000a00980b */ /* 0x000fe40003f4d200 */
[----:B0-----:R-:W-:Y:S02]  /*0630*/  @!P1 FSETP.NEU.AND P0, PT, R4, -R7, PT ;  /* 0x800000070400920b */ /* 0x001fe40003f0d000 */
[----:B------:R-:W-:-:S04]  /*0640*/  @!P1 FSEL R4, R13, -R13, P2 ;  /* 0x8000000d0d049208 */ /* 0x000fc80001000000 */
[----:B------:R-:W-:-:S07]  /*0650*/  @!P1 FSEL R8, R4, +QNAN , !P0 ;  /* 0x7fffffff04089808 */ /* 0x000fce0004000000 */
.L_x_0:
[----:B------:R-:W0:Y:S01]  /*0660*/  LDC R4, c[0x0][0x3a0] ;  /* 0x0000e800ff047b82 */ /* 0x000e220000000800 */
[----:B------:R-:W1:Y:S01]  /*0670*/  LDCU.64 UR6, c[0x0][0x358] ;  /* 0x00006b00ff0677ac */ /* 0x000e620008000a00 */
[C---:B0-----:R-:W-:Y:S01]  /*0680*/  FMUL R9, |R4|.reuse, 16777216 ;  /* 0x4b80000004097820 */ /* 0x041fe20000400200 */
[----:B------:R-:W-:-:S04]  /*0690*/  FSETP.GEU.AND P0, PT, |R4|, 1.175494350822287508e-38, PT ;  /* 0x008000000400780b */ /* 0x000fc80003f0e200 */
        /* <DEDUP_REMOVED lines=11> */
[----:B0-----:R-:W-:-:S04]  /*0750*/  FMUL R9, R13, R16 ;  /* 0x000000100d097220 */ /* 0x001fc80000400000 */
[----:B------:R-:W-:Y:S01]  /*0760*/  FADD R11, R14, -R9 ;  /* 0x800000090e0b7221 */ /* 0x000fe20000000000 */
[C---:B------:R-:W-:Y:S01]  /*0770*/  FMUL R16, R9.reuse, R9 ;  /* 0x0000000909107220 */ /* 0x040fe20000400000 */
[----:B------:R-:W-:Y:S02]  /*0780*/  FFMA R10, R9, 1.4426950216293334961, R12 ;  /* 0x3fb8aa3b090a7823 */ /* 0x000fe4000000000c */
[----:B------:R-:W-:Y:S01]  /*0790*/  FADD R11, R11, R11 ;  /* 0x0000000b0b0b7221 */ /* 0x000fe20000000000 */
[----:B------:R-:W-:Y:S01]  /*07a0*/  FFMA R5, R16, R5, 0.0032181653659790754318 ;  /* 0x3b52e7db10057423 */ /* 0x000fe20000000005 */
[----:B------:R-:W-:Y:S02]  /*07b0*/  FADD R12, R12, -R10 ;  /* 0x8000000a0c0c7221 */ /* 0x000fe40000000000 */
[----:B------:R-:W-:Y:S01]  /*07c0*/  FFMA R14, R14, -R9, R11 ;  /* 0x800000090e0e7223 */ /* 0x000fe2000000000b */
[----:B------:R-:W-:Y:S01]  /*07d0*/  FFMA R5, R16, R5, 0.018033718690276145935 ;  /* 0x3c93bb7310057423 */ /* 0x000fe20000000005 */
[----:B------:R-:W-:-:S02]  /*07e0*/  FFMA R11, R9, 1.4426950216293334961, R12 ;  /* 0x3fb8aa3b090b7823 */ /* 0x000fc4000000000c */
[----:B------:R-:W-:Y:S01]  /*07f0*/  FMUL R14, R13, R14 ;  /* 0x0000000e0d0e7220 */ /* 0x000fe20000400000 */
[----:B------:R-:W-:-:S03]  /*0800*/  FFMA R5, R16, R5, 0.12022458761930465698 ;  /* 0x3df6384f10057423 */ /* 0x000fc60000000005 */
[----:B------:R-:W-:Y:S01]  /*0810*/  FFMA R12, R14, 1.4426950216293334961, R11 ;  /* 0x3fb8aa3b0e0c7823 */ /* 0x000fe2000000000b */
[----:B------:R-:W-:-:S03]  /*0820*/  FMUL R16, R16, R5 ;  /* 0x0000000510107220 */ /* 0x000fc60000400000 */
[----:B------:R-:W-:Y:S01]  /*0830*/  FFMA R5, R9, 1.9251366722983220825e-08, R12 ;  /* 0x32a55e3409057823 */ /* 0x000fe2000000000c */
[----:B------:R-:W-:-:S04]  /*0840*/  FMUL R11, R16, 3 ;  /* 0x40400000100b7820 */ /* 0x000fc80000400000 */
[----:B------:R-:W-:-:S04]  /*0850*/  FFMA R5, R14, R11, R5 ;  /* 0x0000000b0e057223 */ /* 0x000fc80000000005 */
[----:B------:R-:W-:-:S04]  /*0860*/  FFMA R5, R9, R16, R5 ;  /* 0x0000001009057223 */ /* 0x000fc80000000005 */
[----:B------:R-:W-:-:S04]  /*0870*/  FADD R12, R10, R5 ;  /* 0x000000050a0c7221 */ /* 0x000fc80000000000 */
[----:B------:R-:W-:Y:S01]  /*0880*/  FMUL R9, R12, R7 ;  /* 0x000000070c097220 */ /* 0x000fe20000400000 */
[----:B------:R-:W-:-:S03]  /*0890*/  FADD R10, -R10, R12 ;  /* 0x0000000c0a0a7221 */ /* 0x000fc60000000100 */
[----:B------:R-:W0:Y:S01]  /*08a0*/  FRND R14, R9 ;  /* 0x00000009000e7307 */ /* 0x000e220000201000 */
[----:B------:R-:W-:Y:S01]  /*08b0*/  FADD R10, R5, -R10 ;  /* 0x8000000a050a7221 */ /* 0x000fe20000000000 */
[-C--:B------:R-:W-:Y:S01]  /*08c0*/  FFMA R5, R12, R7.reuse, -R9 ;  /* 0x000000070c057223 */ /* 0x080fe20000000809 */
[C---:B------:R-:W-:Y:S02]  /*08d0*/  FSETP.GT.AND P1, PT, |R9|.reuse, 152, PT ;  /* 0x431800000900780b */ /* 0x040fe40003f24200 */
[C---:B------:R-:W-:Y:S01]  /*08e0*/  FSETP.GEU.AND P2, PT, R9.reuse, RZ, PT ;  /* 0x000000ff0900720b */ /* 0x040fe20003f4e000 */
[----:B------:R-:W-:Y:S01]  /*08f0*/  FFMA R5, R10, R7, R5 ;  /* 0x000000070a057223 */ /* 0x000fe20000000005 */
[----:B0-----:R-:W-:Y:S01]  /*0900*/  FADD R10, R9, -R14 ;  /* 0x8000000e090a7221 */ /* 0x001fe20000000000 */
[----:B------:R-:W-:-:S03]  /*0910*/  FSETP.GT.AND P0, PT, R14, RZ, PT ;  /* 0x000000ff0e00720b */ /* 0x000fc60003f04000 */
[----:B------:R-:W-:Y:S01]  /*0920*/  FADD R5, R5, R10 ;  /* 0x0000000a05057221 */ /* 0x000fe20000000000 */
[----:B------:R-:W-:Y:S01]  /*0930*/  SEL R11, RZ, 0x83000000, P0 ;  /* 0x83000000ff0b7807 */ /* 0x000fe20000000000 */
[----:B------:R0:W2:Y:S01]  /*0940*/  F2I.NTZ R10, R9 ;  /* 0x00000009000a7305 */ /* 0x0000a20000203100 */
[----:B------:R-:W-:Y:S01]  /*0950*/  FSETP.NEU.AND P0, PT, R4, 1, PT ;  /* 0x3f8000000400780b */ /* 0x000fe20003f0d000 */
[----:B------:R-:W-:Y:S01]  /*0960*/  FFMA R6, R5, R6, 0.0013391353422775864601 ;  /* 0x3aaf85ed05067423 */ /* 0x000fe20000000006 */
[----:B------:R-:W-:Y:S02]  /*0970*/  IADD3 R13, PT, PT, R11, 0x7f000000, RZ ;  /* 0x7f0000000b0d7810 */ /* 0x000fe40007ffe0ff */
[----:B------:R-:W-:Y:S01]  /*0980*/  FSETP.EQ.OR P0, PT, R7, RZ, !P0 ;  /* 0x000000ff0700720b */ /* 0x000fe20004702400 */
[----:B------:R-:W-:Y:S01]  /*0990*/  FFMA R6, R5, R6, 0.0096188392490148544312 ;  /* 0x3c1d985605067423 */ /* 0x000fe20000000006 */
[----:B0-----:R-:W-:-:S03]  /*09a0*/  MOV R9, 0x3f800000 ;  /* 0x3f80000000097802 */ /* 0x001fc60000000f00 */
[----:B------:R-:W-:-:S04]  /*09b0*/  FFMA R6, R5, R6, 0.055503588169813156128 ;  /* 0x3d6357bb05067423 */ /* 0x000fc80000000006 */
[----:B------:R-:W-:Y:S01]  /*09c0*/  FFMA R6, R5, R6, 0.24022644758224487305 ;  /* 0x3e75fdec05067423 */ /* 0x000fe20000000006 */
[----:B--2---:R-:W-:-:S03]  /*09d0*/  LEA R11, R10, -R11, 0x17 ;  /* 0x8000000b0a0b7211 */ /* 0x004fc600078eb8ff */
[----:B------:R-:W-:-:S04]  /*09e0*/  FFMA R6, R5, R6, 0.69314718246459960938 ;  /* 0x3f31721805067423 */ /* 0x000fc80000000006 */
[----:B------:R-:W-:-:S04]  /*09f0*/  FFMA R6, R5, R6, 1 ;  /* 0x3f80000005067423 */ /* 0x000fc80000000006 */
[----:B------:R-:W-:-:S04]  /*0a00*/  FMUL R6, R6, R13 ;  /* 0x0000000d06067220 */ /* 0x000fc80000400000 */
[----:B------:R-:W-:Y:S01]  /*0a10*/  FMUL R6, R6, R11 ;  /* 0x0000000b06067220 */ /* 0x000fe20000400000 */
[----:B------:R-:W-:Y:S01]  /*0a20*/  @P1 FSEL R6, RZ, +INF , !P2 ;  /* 0x7f800000ff061808 */ /* 0x000fe20005000000 */
[----:B-1----:R-:W-:Y:S06]  /*0a30*/  @P0 BRA `(.L_x_2) ;  /* 0x00000000006c0947 */ /* 0x002fec0003800000 */
[----:B------:R-:W-:-:S04]  /*0a40*/  FSETP.NAN.AND P0, PT, |R7|, |R7|, PT ;  /* 0x400000070700720b */ /* 0x000fc80003f08200 */
[----:B------:R-:W-:-:S13]  /*0a50*/  FSETP.NUM.AND P0, PT, |R4|, |R4|, !P0 ;  /* 0x400000040400720b */ /* 0x000fda0004707200 */
[----:B------:R-:W-:Y:S01]  /*0a60*/  @!P0 FADD R9, R7, R4 ;  /* 0x0000000407098221 */ /* 0x000fe20000000000 */
[----:B------:R-:W-:Y:S06]  /*0a70*/  @!P0 BRA `(.L_x_2) ;  /* 0x00000000005c8947 */ /* 0x000fec0003800000 */
[----:B------:R-:W-:Y:S01]  /*0a80*/  FMUL R5, R7, 0.5 ;  /* 0x3f00000007057820 */ /* 0x000fe20000400000 */
[C---:B------:R-:W-:Y:S02]  /*0a90*/  FSETP.NEU.AND P0, PT, |R4|.reuse, +INF , PT ;  /* 0x7f8000000400780b */ /* 0x040fe40003f0d200 */
[----:B------:R-:W-:-:S03]  /*0aa0*/  FSETP.NEU.AND P1, PT, R4, RZ, PT ;  /* 0x000000ff0400720b */ /* 0x000fc60003f2d000 */
[----:B------:R-:W0:Y:S02]  /*0ab0*/  FRND.TRUNC R5, R5 ;  /* 0x0000000500057307 */ /* 0x000e24000020d000 */
[----:B0-----:R-:W-:-:S04]  /*0ac0*/  FADD R10, R5, R5 ;  /* 0x00000005050a7221 */ /* 0x001fc80000000000 */
[----:B------:R-:W-:-:S04]  /*0ad0*/  FADD R10, -R10, R7 ;  /* 0x000000070a0a7221 */ /* 0x000fc80000000100 */
[----:B------:R-:W-:Y:S05]  /*0ae0*/  @P0 BRA P1, `(.L_x_3) ;  /* 0x0000000000180947 */ /* 0x000fea0000800000 */
[----:B------:R-:W-:Y:S01]  /*0af0*/  FSETP.GEU.AND P1, PT, R7, RZ, PT ;  /* 0x000000ff0700720b */ /* 0x000fe20003f2e000 */
[----:B------:R-:W-:Y:S01]  /*0b00*/  FADD R9, R4, R4 ;  /* 0x0000000404097221 */ /* 0x000fe20000000000 */
[----:B------:R-:W-:-:S11]  /*0b10*/  FSETP.NEU.AND P0, PT, |R10|, 1, PT ;  /* 0x3f8000000a00780b */ /* 0x000fd60003f0d200 */
[----:B------:R-:W-:-:S04]  /*0b20*/  @!P1 LOP3.LUT R9, R9, 0x7f800000, RZ, 0x3c, !PT ;  /* 0x7f80000009099812 */ /* 0x000fc800078e3cff */
[----:B------:R-:W-:Y:S01]  /*0b30*/  @P0 LOP3.LUT R9, R9, 0x7fffffff, RZ, 0xc0, !PT ;  /* 0x7fffffff09090812 */ /* 0x000fe200078ec0ff */
[----:B------:R-:W-:Y:S06]  /*0b40*/  BRA `(.L_x_2) ;  /* 0x0000000000287947 */ /* 0x000fec0003800000 */
.L_x_3:
[----:B------:R-:W-:Y:S02]  /*0b50*/  FSETP.NEU.AND P0, PT, |R7|, +INF , PT ;  /* 0x7f8000000700780b */ /* 0x000fe40003f0d200 */
[----:B------:R-:W-:-:S13]  /*0b60*/  FSETP.EQ.AND P1, PT, R4, -1, PT ;  /* 0xbf8000000400780b */ /* 0x000fda0003f22000 */
[----:B------:R-:W-:Y:S05]  /*0b70*/  @!P0 BRA P1, `(.L_x_2) ;  /* 0x00000000001c8947 */ /* 0x000fea0000800000 */
[----:B------:R-:W-:Y:S02]  /*0b80*/  FSETP.GEU.AND P1, PT, R4, RZ, PT ;  /* 0x000000ff0400720b */ /* 0x000fe40003f2e000 */
[----:B------:R-:W-:-:S11]  /*0b90*/  MOV R9, R6 ;  /* 0x0000000600097202 */ /* 0x000fd60000000f00 */
[----:B------:R-:W0:Y:S01]  /*0ba0*/  @!P1 FRND.FLOOR R4, R7 ;  /* 0x0000000700049307 */ /* 0x000e220000205000 */
[----:B------:R-:W-:Y:S02]  /*0bb0*/  @!P1 FSETP.NEU.AND P2, PT, |R10|, 1, PT ;  /* 0x3f8000000a00980b */ /* 0x000fe40003f4d200 */
[----:B0-----:R-:W-:Y:S02]  /*0bc0*/  @!P1 FSETP.NEU.AND P0, PT, R4, R7, PT ;  /* 0x000000070400920b */ /* 0x001fe40003f0d000 */
[----:B------:R-:W-:-:S04]  /*0bd0*/  @!P1 FSEL R4, R6, -R6, P2 ;  /* 0x8000000606049208 */ /* 0x000fc80001000000 */
[----:B------:R-:W-:-:S07]  /*0be0*/  @!P1 FSEL R9, R4, +QNAN , !P0 ;  /* 0x7fffffff04099808 */ /* 0x000fce0004000000 */
.L_x_2:
[----:B------:R-:W0:Y:S01]  /*0bf0*/  LDCU.64 UR8, c[0x0][0x380] ;  /* 0x00007000ff0877ac */ /* 0x000e220008000a00 */
[----:B------:R-:W-:Y:S01]  /*0c00*/  IMAD R2, R2, UR4, RZ ;  /* 0x0000000402027c24 */ /* 0x000fe2000f8e02ff */
[----:B------:R-:W1:Y:S04]  /*0c10*/  LDC.64 R6, c[0x0][0x388] ;  /* 0x0000e200ff067b82 */ /* 0x000e680000000a00 */
[----:B------:R-:W-:-:S04]  /*0c20*/  SHF.L.U32 R5, R2, 0x1, RZ ;  /* 0x0000000102057819 */ /* 0x000fc800000006ff */
[----:B------:R-:W-:-:S04]  /*0c30*/  IADD3 R2, P0, PT, R5, R0, RZ ;  /* 0x0000000005027210 */ /* 0x000fc80007f1e0ff */
[----:B------:R-:W-:Y:S02]  /*0c40*/  LEA.HI.X.SX32 R5, R5, RZ, 0x1, P0 ;  /* 0x000000ff05057211 */ /* 0x000fe400000f0eff */
[----:B0-----:R-:W-:-:S04]  /*0c50*/  LEA R4, P0, R2, UR8, 0x3 ;  /* 0x0000000802047c11 */ /* 0x001fc8000f8018ff */
[----:B------:R-:W-:-:S06]  /*0c60*/  LEA.HI.X R5, R2, UR9, R5, 0x3, P0 ;  /* 0x0000000902057c11 */ /* 0x000fcc00080f1c05 */
[----:B------:R-:W2:Y:S01]  /*0c70*/  LDG.E R5, desc[UR6][R4.64+0x8] ;  /* 0x0000080604057981 */ /* 0x000ea2000c1e1900 */
[----:B------:R-:W-:Y:S02]  /*0c80*/  IMAD R3, R3, UR4, R0 ;  /* 0x0000000403037c24 */ /* 0x000fe4000f8e0200 */
[----:B------:R-:W-:Y:S02]  /*0c90*/  FMUL R8, R9, R8 ;  /* 0x0000000809087220 */ /* 0x000fe40000400000 */
[----:B-1----:R-:W-:-:S04]  /*0ca0*/  IMAD.WIDE.U32 R2, R3, 0x4, R6 ;  /* 0x0000000403027825 */ /* 0x002fc800078e0006 */
[----:B--2---:R-:W-:-:S05]  /*0cb0*/  FMUL R7, R8, R5 ;  /* 0x0000000508077220 */ /* 0x004fca0000400000 */
[----:B------:R-:W-:Y:S01]  /*0cc0*/  STG.E desc[UR6][R2.64], R7 ;  /* 0x0000000702007986 */ /* 0x000fe2000c101906 */
[----:B------:R-:W-:Y:S05]  /*0cd0*/  EXIT ;  /* 0x000000000000794d */ /* 0x000fea0003800000 */
.L_x_4:
[----:B------:R-:W-:-:S00]  /*0ce0*/  BRA `(.L_x_4) ;  /* 0xfffffffc00fc7947 */ /* 0x000fc0000383ffff */
[----:B------:R-:W-:-:S00]  /*0cf0*/  NOP ;  /* 0x0000000000007918 */ /* 0x000fc00000000000 */
        /* <DEDUP_REMOVED lines=8> */
.L_x_22:


//--------------------- .text._Z21fill_random_with_eigsP6float2PKS_iim --------------------------
	.section	.text._Z21fill_random_with_eigsP6float2PKS_iim,"ax",@progbits
	.align	128
        .global         _Z21fill_random_with_eigsP6float2PKS_iim
        .type           _Z21fill_random_with_eigsP6float2PKS_iim,@function
        .size           _Z21fill_random_with_eigsP6float2PKS_iim,(.L_x_21 - _Z21fill_random_with_eigsP6float2PKS_iim)
        .other          _Z21fill_random_with_eigsP6float2PKS_iim,@"STO_CUDA_ENTRY STV_DEFAULT"
_Z21fill_random_with_eigsP6float2PKS_iim:
.text._Z21fill_random_with_eigsP6float2PKS_iim:
[----:B------:R-:W0:Y:S08]  /*0000*/  LDC R1, c[0x0][0x37c] ;  /* 0x0000df00ff017b82 */ /* 0x000e300000000800 */
[----:B------:R-:W1:Y:S01]  /*0010*/  S2UR UR4, SR_CTAID.X ;  /* 0x00000000000479c3 */ /* 0x000e620000002500 */
[----:B0-----:R-:W-:-:S07]  /*0020*/  VIADD R1, R1, 0xffffffd0 ;  /* 0xffffffd001017836 */ /* 0x001fce0000000000 */
[----:B------:R-:W1:Y:S02]  /*0030*/  LDC R0, c[0x0][0x394] ;  /* 0x0000e500ff007b82 */ /* 0x000e640000000800 */
[----:B-1----:R-:W-:-:S13]  /*0040*/  ISETP.LE.AND P0, PT, R0, UR4, PT ;  /* 0x0000000400007c0c */ /* 0x002fda000bf03270 */
[----:B------:R-:W-:Y:S05]  /*0050*/  @P0 EXIT ;  /* 0x000000000000094d */ /* 0x000fea0003800000 */
[----:B------:R-:W0:Y:S01]  /*0060*/  S2R R14, SR_TID.X ;  /* 0x00000000000e7919 */ /* 0x000e220000002100 */
[----:B------:R-:W0:Y:S02]  /*0070*/  LDC R9, c[0x0][0x390] ;  /* 0x0000e400ff097b82 */ /* 0x000e240000000800 */
[----:B0-----:R-:W-:-:S13]  /*0080*/  ISETP.GE.AND P0, PT, R14, R9, PT ;  /* 0x000000090e00720c */ /* 0x001fda0003f06270 */
[----:B------:R-:W-:Y:S05]  /*0090*/  @P0 EXIT ;  /* 0x000000000000094d */ /* 0x000fea0003800000 */
[----:B------:R-:W0:Y:S01]  /*00a0*/  LDC.64 R2, c[0x0][0x398] ;  /* 0x0000e600ff027b82 */ /* 0x000e220000000a00 */
[----:B------:R-:W1:Y:S01]  /*00b0*/  LDCU.64 UR6, c[0x0][0x358] ;  /* 0x00006b00ff0677ac */ /* 0x000e620008000a00 */
[----:B------:R-:W-:Y:S01]  /*00c0*/  BSSY.RECONVERGENT B0, `(.L_x_5) ;  /* 0x0000264000007945 */ /* 0x000fe20003800200 */
[----:B0-----:R-:W-:-:S04]  /*00d0*/  IADD3 R0, P0, PT, R2, UR4, RZ ;  /* 0x0000000402007c10 */ /* 0x001fc8000ff1e0ff */
[----:B------:R-:W-:Y:S01]  /*00e0*/  LOP3.LUT R0, R0, 0xaad26b49, RZ, 0x3c, !PT ;  /* 0xaad26b4900007812 */ /* 0x000fe200078e3cff */
[----:B------:R-:W-:Y:S01]  /*00f0*/  IMAD.X R2, RZ, RZ, R3, P0 ;  /* 0x000000ffff027224 */ /* 0x000fe200000e0603 */
[----:B------:R-:W-:-:S03]  /*0100*/  ISETP.NE.AND P0, PT, R14, RZ, PT ;  /* 0x000000ff0e00720c */ /* 0x000fc60003f05270 */
[----:B------:R-:W-:Y:S01]  /*0110*/  IMAD R0, R0, 0x4182bed5, RZ ;  /* 0x4182bed500007824 */ /* 0x000fe200078e02ff */
[----:B------:R-:W-:-:S03]  /*0120*/  LOP3.LUT R2, R2, 0xf7dcefdd, RZ, 0x3c, !PT ;  /* 0xf7dcefdd02027812 */ /* 0x000fc600078e3cff */
[C---:B------:R-:W-:Y:S01]  /*0130*/  VIADD R5, R0.reuse, 0x583f19 ;  /* 0x00583f1900057836 */ /* 0x040fe20000000000 */
[----:B------:R-:W-:Y:S01]  /*0140*/  LOP3.LUT R6, R0, 0x159a55e5, RZ, 0x3c, !PT ;  /* 0x159a55e500067812 */ /* 0x000fe200078e3cff */
[----:B------:R-:W-:-:S04]  /*0150*/  IMAD R3, R2, -0x658354e5, RZ ;  /* 0x9a7cab1b02037824 */ /* 0x000fc800078e02ff */
[C---:B------:R-:W-:Y:S01]  /*0160*/  VIADD R7, R3.reuse, 0x1f123bb5 ;  /* 0x1f123bb503077836 */ /* 0x040fe20000000000 */
[C---:B------:R-:W-:Y:S02]  /*0170*/  IADD3 R2, PT, PT, R0.reuse, 0x64f0c9, R3 ;  /* 0x0064f0c900027810 */ /* 0x040fe40007ffe003 */
[----:B------:R-:W-:Y:S01]  /*0180*/  LOP3.LUT R4, R3, 0x5491333, RZ, 0x3c, !PT ;  /* 0x0549133303047812 */ /* 0x000fe200078e3cff */
[----:B------:R-:W-:Y:S01]  /*0190*/  VIADD R3, R0, 0x75bcd15 ;  /* 0x075bcd1500037836 */ /* 0x000fe20000000000 */
[----:B------:R0:W-:Y:S01]  /*01a0*/  STL.64 [R1+0x8], R6 ;  /* 0x0000080601007387 */ /* 0x0001e20000100a00 */
[----:B------:R-:W-:-:S03]  /*01b0*/  IMAD R0, R9, UR4, R14 ;  /* 0x0000000409007c24 */ /* 0x000fc6000f8e020e */
[----:B------:R0:W-:Y:S04]  /*01c0*/  STL.64 [R1+0x10], R4 ;  /* 0x0000100401007387 */ /* 0x0001e80000100a00 */
[----:B------:R0:W-:Y:S01]  /*01d0*/  STL.64 [R1], R2 ;  /* 0x0000000201007387 */ /* 0x0001e20000100a00 */
[----:B-1----:R-:W-:Y:S05]  /*01e0*/  @!P0 BRA `(.L_x_6) ;  /* 0x0000002400448947 */ /* 0x002fea0003800000 */
[----:B------:R-:W-:Y:S02]  /*01f0*/  IMAD.MOV.U32 R12, RZ, RZ, RZ ;  /* 0x000000ffff0c7224 */ /* 0x000fe400078e00ff */
[----:B------:R-:W-:-:S07]  /*0200*/  IMAD.MOV.U32 R9, RZ, RZ, RZ ;  /* 0x000000ffff097224 */ /* 0x000fce00078e00ff */
.L_x_15:
[----:B0-----:R-:W-:Y:S01]  /*0210*/  LOP3.LUT R4, R14, 0x3, RZ, 0xc0, !PT ;  /* 0x000000030e047812 */ /* 0x001fe200078ec0ff */
[----:B------:R-:W-:Y:S03]  /*0220*/  BSSY.RECONVERGENT B1, `(.L_x_7) ;  /* 0x0000247000017945 */ /* 0x000fe60003800200 */
[----:B------:R-:W-:-:S04]  /*0230*/  ISETP.NE.U32.AND P0, PT, R4, RZ, PT ;  /* 0x000000ff0400720c */ /* 0x000fc80003f05070 */
[----:B------:R-:W-:-:S13]  /*0240*/  ISETP.NE.AND.EX P0, PT, RZ, RZ, PT, P0 ;  /* 0x000000ffff00720c */ /* 0x000fda0003f05300 */
[----:B------:R-:W-:Y:S05]  /*0250*/  @!P0 BRA `(.L_x_8) ;  /* 0x00000024000c8947 */ /* 0x000fea0003800000 */
[----:B------:R-:W0:Y:S01]  /*0260*/  LDC.64 R10, c[0x4][RZ] ;  /* 0x01000000ff0a7b82 */ /* 0x000e220000000a00 */
[----:B------:R-:W-:Y:S01]  /*0270*/  IMAD.MOV.U32 R8, RZ, RZ, RZ ;  /* 0x000000ffff087224 */ /* 0x000fe200078e00ff */
[----:B------:R-:W-:Y:S02]  /*0280*/  CS2R R4, SRZ ;  /* 0x0000000000047805 */ /* 0x000fe4000001ff00 */
[----:B------:R-:W-:Y:S01]  /*0290*/  CS2R R6, SRZ ;  /* 0x0000000000067805 */ /* 0x000fe2000001ff00 */
[----:B------:R-:W-:Y:S02]  /*02a0*/  IMAD.MOV.U32 R3, RZ, RZ, RZ ;  /* 0x000000ffff037224 */ /* 0x000fe400078e00ff */
[----:B0-----:R-:W-:-:S07]  /*02b0*/  IMAD.WIDE.U32 R10, R12, 0xc80, R10 ;  /* 0x00000c800c0a7825 */ /* 0x001fce00078e000a */
.L_x_10:
[----:B------:R-:W-:-:S06]  /*02c0*/  IMAD R13, R8, 0x4, R1 ;  /* 0x00000004080d7824 */ /* 0x000fcc00078e0201 */
[----:B------:R-:W5:Y:S01]  /*02d0*/  LDL R13, [R13+0x4] ;  /* 0x000004000d0d7983 */ /* 0x000f620000100800 */
[----:B------:R-:W-:-:S05]  /*02e0*/  UMOV UR4, URZ ;  /* 0x000000ff00047c82 */ /* 0x000fca0008000000 */
.L_x_9:
[----:B-----5:R-:W-:Y:S01]  /*02f0*/  SHF.R.U32.HI R21, RZ, UR4, R13 ;  /* 0x00000004ff157c19 */ /* 0x020fe2000801160d */
[----:B------:R-:W-:-:S03]  /*0300*/  IMAD.SHL.U32 R15, R8, 0x20, RZ ;  /* 0x00000020080f7824 */ /* 0x000fc600078e00ff */
[----:B------:R-:W-:Y:S01]  /*0310*/  LOP3.LUT R16, R21, 0x1, RZ, 0xc0, !PT ;  /* 0x0000000115107812 */ /* 0x000fe200078ec0ff */
[----:B------:R-:W-:-:S03]  /*0320*/  VIADD R15, R15, UR4 ;  /* 0x000000040f0f7c36 */ /* 0x000fc60008000000 */
[----:B------:R-:W-:Y:S01]  /*0330*/  ISETP.NE.U32.AND P0, PT, R16, 0x1, PT ;  /* 0x000000011000780c */ /* 0x000fe20003f05070 */
[----:B------:R-:W-:-:S03]  /*0340*/  IMAD R15, R15, 0x5, RZ ;  /* 0x000000050f0f7824 */ /* 0x000fc600078e02ff */
[----:B------:R-:W-:Y:S01]  /*0350*/  R2P PR, R21, 0x7e ;  /* 0x0000007e15007804 */ /* 0x000fe20000000000 */
[----:B------:R-:W-:-:S08]  /*0360*/  IMAD.WIDE.U32 R16, R15, 0x4, R10 ;  /* 0x000000040f107825 */ /* 0x000fd000078e000a */
[----:B------:R-:W2:Y:S04]  /*0370*/  @!P0 LDG.E R20, desc[UR6][R16.64+0x10] ;  /* 0x0000100610148981 */ /* 0x000ea8000c1e1900 */
[----:B------:R-:W3:Y:S04]  /*0380*/  @P1 LDG.E R22, desc[UR6][R16.64+0x24] ;  /* 0x0000240610161981 */ /* 0x000ee8000c1e1900 */
[----:B------:R-:W4:Y:S04]  /*0390*/  @P2 LDG.E R24, desc[UR6][R16.64+0x38] ;  /* 0x0000380610182981 */ /* 0x000f28000c1e1900 */
[----:B------:R-:W4:Y:S04]  /*03a0*/  @P3 LDG.E R26, desc[UR6][R16.64+0x4c] ;  /* 0x00004c06101a3981 */ /* 0x000f28000c1e1900 */
[----:B------:R-:W4:Y:S04]  /*03b0*/  @P4 LDG.E R28, desc[UR6][R16.64+0x60] ;  /* 0x00006006101c4981 */ /* 0x000f28000c1e1900 */
[----:B------:R-:W4:Y:S04]  /*03c0*/  @!P0 LDG.E R18, desc[UR6][R16.64] ;  /* 0x0000000610128981 */ /* 0x000f28000c1e1900 */
[----:B------:R-:W4:Y:S04]  /*03d0*/  @!P0 LDG.E R15, desc[UR6][R16.64+0x4] ;  /* 0x00000406100f8981 */ /* 0x000f28000c1e1900 */
[----:B------:R-:W4:Y:S04]  /*03e0*/  @P5 LDG.E R19, desc[UR6][R16.64+0x74] ;  /* 0x0000740610135981 */ /* 0x000f28000c1e1900 */
[----:B------:R-:W4:Y:S04]  /*03f0*/  @P1 LDG.E R23, desc[UR6][R16.64+0x20] ;  /* 0x0000200610171981 */ /* 0x000f28000c1e1900 */
[----:B------:R-:W4:Y:S01]  /*0400*/  @P3 LDG.E R25, desc[UR6][R16.64+0x48] ;  /* 0x0000480610193981 */ /* 0x000f22000c1e1900 */
[----:B--2---:R-:W-:-:S03]  /*0410*/  @!P0 LOP3.LUT R5, R5, R20, RZ, 0x3c, !PT ;  /* 0x0000001405058212 */ /* 0x004fc600078e3cff */
[----:B------:R-:W2:Y:S01]  /*0420*/  @P1 LDG.E R20, desc[UR6][R16.64+0x14] ;  /* 0x0000140610141981 */ /* 0x000ea2000c1e1900 */
[----:B---3--:R-:W-:-:S03]  /*0430*/  @P1 LOP3.LUT R5, R5, R22, RZ, 0x3c, !PT ;  /* 0x0000001605051212 */ /* 0x008fc600078e3cff */
[----:B------:R-:W3:Y:S01]  /*0440*/  @P1 LDG.E R22, desc[UR6][R16.64+0x1c] ;  /* 0x00001c0610161981 */ /* 0x000ee2000c1e1900 */
[----:B----4-:R-:W-:-:S03]  /*0450*/  @P2 LOP3.LUT R5, R5, R24, RZ, 0x3c, !PT ;  /* 0x0000001805052212 */ /* 0x010fc600078e3cff */
[----:B------:R-:W4:Y:S01]  /*0460*/  @P2 LDG.E R24, desc[UR6][R16.64+0x28] ;  /* 0x0000280610182981 */ /* 0x000f22000c1e1900 */
[----:B------:R-:W-:-:S03]  /*0470*/  @P3 LOP3.LUT R5, R5, R26, RZ, 0x3c, !PT ;  /* 0x0000001a05053212 */ /* 0x000fc600078e3cff */
[----:B------:R-:W3:Y:S01]  /*0480*/  @P6 LDG.E R26, desc[UR6][R16.64+0x88] ;  /* 0x00008806101a6981 */ /* 0x000ee2000c1e1900 */
[----:B------:R-:W-:Y:S02]  /*0490*/  @P4 LOP3.LUT R5, R5, R28, RZ, 0x3c, !PT ;  /* 0x0000001c05054212 */ /* 0x000fe400078e3cff */
[----:B------:R-:W-:Y:S02]  /*04a0*/  @!P0 LOP3.LUT R3, R3, R18, RZ, 0x3c, !PT ;  /* 0x0000001203038212 */ /* 0x000fe400078e3cff */
[----:B------:R-:W3:Y:S01]  /*04b0*/  @!P0 LDG.E R18, desc[UR6][R16.64+0x8] ;  /* 0x0000080610128981 */ /* 0x000ee2000c1e1900 */
[----:B------:R-:W-:-:S03]  /*04c0*/  @!P0 LOP3.LUT R6, R6, R15, RZ, 0x3c, !PT ;  /* 0x0000000f06068212 */ /* 0x000fc600078e3cff */
[----:B------:R-:W3:Y:S01]  /*04d0*/  @!P0 LDG.E R15, desc[UR6][R16.64+0xc] ;  /* 0x00000c06100f8981 */ /* 0x000ee2000c1e1900 */
[----:B------:R-:W-:-:S03]  /*04e0*/  @P5 LOP3.LUT R5, R5, R19, RZ, 0x3c, !PT ;  /* 0x0000001305055212 */ /* 0x000fc600078e3cff */
[----:B------:R-:W3:Y:S01]  /*04f0*/  @P1 LDG.E R19, desc[UR6][R16.64+0x18] ;  /* 0x0000180610131981 */ /* 0x000ee2000c1e1900 */
[----:B--2---:R-:W-:-:S03]  /*0500*/  @P1 LOP3.LUT R3, R3, R20, RZ, 0x3c, !PT ;  /* 0x0000001403031212 */ /* 0x004fc600078e3cff */
[----:B------:R-:W2:Y:S01]  /*0510*/  @P3 LDG.E R20, desc[UR6][R16.64+0x3c] ;  /* 0x00003c0610143981 */ /* 0x000ea2000c1e1900 */
[----:B----4-:R-:W-:-:S03]  /*0520*/  @P2 LOP3.LUT R3, R3, R24, RZ, 0x3c, !PT ;  /* 0x0000001803032212 */ /* 0x010fc600078e3cff */
[----:B------:R-:W4:Y:S01]  /*0530*/  @P4 LDG.E R24, desc[UR6][R16.64+0x50] ;  /* 0x0000500610184981 */ /* 0x000f22000c1e1900 */
[----:B---3--:R-:W-:-:S03]  /*0540*/  @!P0 LOP3.LUT R7, R7, R18, RZ, 0x3c, !PT ;  /* 0x0000001207078212 */ /* 0x008fc600078e3cff */
[----:B------:R-:W3:Y:S01]  /*0550*/  @P2 LDG.E R18, desc[UR6][R16.64+0x30] ;  /* 0x0000300610122981 */ /* 0x000ee2000c1e1900 */
[----:B------:R-:W-:-:S03]  /*0560*/  @!P0 LOP3.LUT R4, R4, R15, RZ, 0x3c, !PT ;  /* 0x0000000f04048212 */ /* 0x000fc600078e3cff */
[----:B------:R-:W3:Y:S01]  /*0570*/  @P2 LDG.E R15, desc[UR6][R16.64+0x2c] ;  /* 0x00002c06100f2981 */ /* 0x000ee2000c1e1900 */
[----:B------:R-:W-:-:S03]  /*0580*/  @P1 LOP3.LUT R6, R6, R19, RZ, 0x3c, !PT ;  /* 0x0000001306061212 */ /* 0x000fc600078e3cff */
[----:B------:R-:W3:Y:S01]  /*0590*/  @P2 LDG.E R19, desc[UR6][R16.64+0x34] ;  /* 0x0000340610132981 */ /* 0x000ee2000c1e1900 */
[----:B------:R-:W-:Y:S02]  /*05a0*/  @P1 LOP3.LUT R7, R7, R22, RZ, 0x3c, !PT ;  /* 0x0000001607071212 */ /* 0x000fe400078e3cff */
[----:B------:R-:W-:Y:S01]  /*05b0*/  @P1 LOP3.LUT R4, R4, R23, RZ, 0x3c, !PT ;  /* 0x0000001704041212 */ /* 0x000fe200078e3cff */
[----:B------:R-:W3:Y:S04]  /*05c0*/  @P3 LDG.E R22, desc[UR6][R16.64+0x44] ;  /* 0x0000440610163981 */ /* 0x000ee8000c1e1900 */
[----:B------:R-:W3:Y:S01]  /*05d0*/  @P3 LDG.E R23, desc[UR6][R16.64+0x40] ;  /* 0x0000400610173981 */ /* 0x000ee2000c1e1900 */
[----:B--2---:R-:W-:-:S03]  /*05e0*/  @P3 LOP3.LUT R3, R3, R20, RZ, 0x3c, !PT ;  /* 0x0000001403033212 */ /* 0x004fc600078e3cff */
[----:B------:R-:W2:Y:S01]  /*05f0*/  @P5 LDG.E R20, desc[UR6][R16.64+0x64] ;  /* 0x0000640610145981 */ /* 0x000ea2000c1e1900 */
[----:B----4-:R-:W-:-:S03]  /*0600*/  @P4 LOP3.LUT R3, R3, R24, RZ, 0x3c, !PT ;  /* 0x0000001803034212 */ /* 0x010fc600078e3cff */
[----:B------:R-:W4:Y:S01]  /*0610*/  @P6 LDG.E R24, desc[UR6][R16.64+0x78] ;  /* 0x0000780610186981 */ /* 0x000f22000c1e1900 */
[----:B---3--:R-:W-:-:S03]  /*0620*/  @P2 LOP3.LUT R7, R7, R18, RZ, 0x3c, !PT ;  /* 0x0000001207072212 */ /* 0x008fc600078e3cff */
[----:B------:R-:W3:Y:S01]  /*0630*/  @P4 LDG.E R18, desc[UR6][R16.64+0x58] ;  /* 0x0000580610124981 */ /* 0x000ee2000c1e1900 */
[----:B------:R-:W-:-:S03]  /*0640*/  @P2 LOP3.LUT R6, R6, R15, RZ, 0x3c, !PT ;  /* 0x0000000f06062212 */ /* 0x000fc600078e3cff */
[----:B------:R-:W3:Y:S01]  /*0650*/  @P4 LDG.E R15, desc[UR6][R16.64+0x54] ;  /* 0x00005406100f4981 */ /* 0x000ee2000c1e1900 */
[----:B------:R-:W-:-:S03]  /*0660*/  @P2 LOP3.LUT R4, R4, R19, RZ, 0x3c, !PT ;  /* 0x0000001304042212 */ /* 0x000fc600078e3cff */
[----:B------:R-:W3:Y:S01]  /*0670*/  @P4 LDG.E R19, desc[UR6][R16.64+0x5c] ;  /* 0x00005c0610134981 */ /* 0x000ee2000c1e1900 */
[----:B------:R-:W-:Y:S02]  /*0680*/  @P3 LOP3.LUT R7, R7, R22, RZ, 0x3c, !PT ;  /* 0x0000001607073212 */ /* 0x000fe400078e3cff */
[----:B------:R-:W-:Y:S01]  /*0690*/  @P3 LOP3.LUT R4, R4, R25, RZ, 0x3c, !PT ;  /* 0x0000001904043212 */ /* 0x000fe200078e3cff */
[----:B------:R-:W3:Y:S01]  /*06a0*/  @P5 LDG.E R22, desc[UR6][R16.64+0x6c] ;  /* 0x00006c0610165981 */ /* 0x000ee2000c1e1900 */
[----:B------:R-:W-:-:S03]  /*06b0*/  @P3 LOP3.LUT R6, R6, R23, RZ, 0x3c, !PT ;  /* 0x0000001706063212 */ /* 0x000fc600078e3cff */
[----:B------:R-:W3:Y:S04]  /*06c0*/  @P5 LDG.E R23, desc[UR6][R16.64+0x68] ;  /* 0x0000680610175981 */ /* 0x000ee8000c1e1900 */
[----:B------:R-:W3:Y:S01]  /*06d0*/  @P5 LDG.E R25, desc[UR6][R16.64+0x70] ;  /* 0x0000700610195981 */ /* 0x000ee2000c1e1900 */
[----:B------:R-:W-:Y:S02]  /*06e0*/  LOP3.LUT P0, RZ, R21, 0x80, RZ, 0xc0, !PT ;  /* 0x0000008015ff7812 */ /* 0x000fe4000780c0ff */
[----:B--2---:R-:W-:-:S11]  /*06f0*/  @P5 LOP3.LUT R3, R3, R20, RZ, 0x3c, !PT ;  /* 0x0000001403035212 */ /* 0x004fd600078e3cff */
        /* <DEDUP_REMOVED lines=15> */
[----:B------:R-:W-:Y:S02]  /*07f0*/  @P6 LOP3.LUT R5, R5, R26, RZ, 0x3c, !PT ;  /* 0x0000001a05056212 */ /* 0x000fe400078e3cff */
[----:B--2---:R-:W-:Y:S02]  /*0800*/  @P0 LOP3.LUT R3, R3, R20, RZ, 0x3c, !PT ;  /* 0x0000001403030212 */ /* 0x004fe400078e3cff */
[----:B----4-:R-:W-:Y:S02]  /*0810*/  @P0 LOP3.LUT R5, R5, R24, RZ, 0x3c, !PT ;  /* 0x0000001805050212 */ /* 0x010fe400078e3cff */
[----:B---3--:R-:W-:Y:S02]  /*0820*/  @P6 LOP3.LUT R7, R7, R18, RZ, 0x3c, !PT ;  /* 0x0000001207076212 */ /* 0x008fe400078e3cff */
[----:B------:R-:W-:Y:S02]  /*0830*/  @P6 LOP3.LUT R6, R6, R15, RZ, 0x3c, !PT ;  /* 0x0000000f06066212 */ /* 0x000fe400078e3cff */
[----:B------:R-:W-:-:S02]  /*0840*/  @P6 LOP3.LUT R4, R4, R19, RZ, 0x3c, !PT ;  /* 0x0000001304046212 */ /* 0x000fc400078e3cff */
[----:B------:R-:W-:Y:S02]  /*0850*/  @P0 LOP3.LUT R7, R7, R22, RZ, 0x3c, !PT ;  /* 0x0000001607070212 */ /* 0x000fe400078e3cff */
[----:B------:R-:W-:Y:S02]  /*0860*/  @P0 LOP3.LUT R6, R6, R23, RZ, 0x3c, !PT ;  /* 0x0000001706060212 */ /* 0x000fe400078e3cff */
[----:B------:R-:W-:Y:S02]  /*0870*/  @P0 LOP3.LUT R4, R4, R25, RZ, 0x3c, !PT ;  /* 0x0000001904040212 */ /* 0x000fe400078e3cff */
[----:B------:R-:W-:-:S13]  /*0880*/  R2P PR, R21.B1, 0x7f ;  /* 0x0000007f15007804 */ /* 0x000fda0000001000 */
[----:B------:R-:W2:Y:S04]  /*0890*/  @P0 LDG.E R18, desc[UR6][R16.64+0xa0] ;  /* 0x0000a00610120981 */ /* 0x000ea8000c1e1900 */
[----:B------:R-:W3:Y:S04]  /*08a0*/  @P0 LDG.E R15, desc[UR6][R16.64+0xa4] ;  /* 0x0000a406100f0981 */ /* 0x000ee8000c1e1900 */
[----:B------:R-:W4:Y:S04]  /*08b0*/  @P0 LDG.E R20, desc[UR6][R16.64+0xa8] ;  /* 0x0000a80610140981 */ /* 0x000f28000c1e1900 */
[----:B------:R-:W4:Y:S04]  /*08c0*/  @P0 LDG.E R19, desc[UR6][R16.64+0xac] ;  /* 0x0000ac0610130981 */ /* 0x000f28000c1e1900 */
[----:B------:R-:W4:Y:S04]  /*08d0*/  @P0 LDG.E R22, desc[UR6][R16.64+0xb0] ;  /* 0x0000b00610160981 */ /* 0x000f28000c1e1900 */
[----:B------:R-:W4:Y:S04]  /*08e0*/  @P1 LDG.E R24, desc[UR6][R16.64+0xb4] ;  /* 0x0000b40610181981 */ /* 0x000f28000c1e1900 */
[----:B------:R-:W4:Y:S04]  /*08f0*/  @P1 LDG.E R26, desc[UR6][R16.64+0xbc] ;  /* 0x0000bc06101a1981 */ /* 0x000f28000c1e1900 */
[----:B------:R-:W4:Y:S04]  /*0900*/  @P1 LDG.E R23, desc[UR6][R16.64+0xb8] ;  /* 0x0000b80610171981 */ /* 0x000f28000c1e1900 */
[----:B------:R-:W4:Y:S04]  /*0910*/  @P1 LDG.E R28, desc[UR6][R16.64+0xc4] ;  /* 0x0000c406101c1981 */ /* 0x000f28000c1e1900 */
[----:B------:R-:W4:Y:S01]  /*0920*/  @P1 LDG.E R25, desc[UR6][R16.64+0xc0] ;  /* 0x0000c00610191981 */ /* 0x000f22000c1e1900 */
[----:B--2---:R-:W-:-:S03]  /*0930*/  @P0 LOP3.LUT R3, R3, R18, RZ, 0x3c, !PT ;  /* 0x0000001203030212 */ /* 0x004fc600078e3cff */
[----:B------:R-:W2:Y:S01]  /*0940*/  @P2 LDG.E R18, desc[UR6][R16.64+0xc8] ;  /* 0x0000c80610122981 */ /* 0x000ea2000c1e1900 */
[----:B---3--:R-:W-:-:S03]  /*0950*/  @P0 LOP3.LUT R6, R6, R15, RZ, 0x3c, !PT ;  /* 0x0000000f06060212 */ /* 0x008fc600078e3cff */
[----:B------:R-:W3:Y:S01]  /*0960*/  @P2 LDG.E R15, desc[UR6][R16.64+0xcc] ;  /* 0x0000cc06100f2981 */ /* 0x000ee2000c1e1900 */
[----:B----4-:R-:W-:-:S03]  /*0970*/  @P0 LOP3.LUT R7, R7, R20, RZ, 0x3c, !PT ;  /* 0x0000001407070212 */ /* 0x010fc600078e3cff */
[----:B------:R-:W4:Y:S01]  /*0980*/  @P3 LDG.E R20, desc[UR6][R16.64+0xec] ;  /* 0x0000ec0610143981 */ /* 0x000f22000c1e1900 */
[----:B------:R-:W-:-:S03]  /*0990*/  @P0 LOP3.LUT R4, R4, R19, RZ, 0x3c, !PT ;  /* 0x0000001304040212 */ /* 0x000fc600078e3cff */
[----:B------:R-:W4:Y:S01]  /*09a0*/  @P2 LDG.E R19, desc[UR6][R16.64+0xd4] ;  /* 0x0000d40610132981 */ /* 0x000f22000c1e1900 */
[----:B------:R-:W-:Y:S02]  /*09b0*/  @P0 LOP3.LUT R5, R5, R22, RZ, 0x3c, !PT ;  /* 0x0000001605050212 */ /* 0x000fe400078e3cff */
[----:B------:R-:W-:Y:S01]  /*09c0*/  LOP3.LUT P0, RZ, R21, 0x8000, RZ, 0xc0, !PT ;  /* 0x0000800015ff7812 */ /* 0x000fe2000780c0ff */
[----:B------:R-:W4:Y:S01]  /*09d0*/  @P2 LDG.E R22, desc[UR6][R16.64+0xd0] ;  /* 0x0000d00610162981 */ /* 0x000f22000c1e1900 */
[----:B------:R-:W-:-:S03]  /*09e0*/  @P1 LOP3.LUT R3, R3, R24, RZ, 0x3c, !PT ;  /* 0x0000001803031212 */ /* 0x000fc600078e3cff */
[----:B------:R-:W4:Y:S01]  /*09f0*/  @P3 LDG.E R21, desc[UR6][R16.64+0xe0] ;  /* 0x0000e00610153981 */ /* 0x000f22000c1e1900 */
[----:B------:R-:W-:-:S03]  /*0a00*/  @P1 LOP3.LUT R7, R7, R26, RZ, 0x3c, !PT ;  /* 0x0000001a07071212 */ /* 0x000fc600078e3cff */
[----:B------:R-:W4:Y:S01]  /*0a10*/  @P2 LDG.E R24, desc[UR6][R16.64+0xd8] ;  /* 0x0000d80610182981 */ /* 0x000f22000c1e1900 */
[----:B------:R-:W-:-:S03]  /*0a20*/  @P1 LOP3.LUT R6, R6, R23, RZ, 0x3c, !PT ;  /* 0x0000001706061212 */ /* 0x000fc600078e3cff */
[----:B------:R-:W4:Y:S01]  /*0a30*/  @P3 LDG.E R26, desc[UR6][R16.64+0xdc] ;  /* 0x0000dc06101a3981 */ /* 0x000f22000c1e1900 */
[----:B------:R-:W-:-:S03]  /*0a40*/  @P1 LOP3.LUT R5, R5, R28, RZ, 0x3c, !PT ;  /* 0x0000001c05051212 */ /* 0x000fc600078e3cff */
[----:B------:R-:W4:Y:S04]  /*0a50*/  @P3 LDG.E R28, desc[UR6][R16.64+0xe4] ;  /* 0x0000e406101c3981 */ /* 0x000f28000c1e1900 */
[----:B------:R-:W4:Y:S01]  /*0a60*/  @P3 LDG.E R23, desc[UR6][R16.64+0xe8] ;  /* 0x0000e80610173981 */ /* 0x000f22000c1e1900 */
[----:B--2---:R-:W-:-:S03]  /*0a70*/  @P2 LOP3.LUT R3, R3, R18, RZ, 0x3c, !PT ;  /* 0x0000001203032212 */ /* 0x004fc600078e3cff */
[----:B------:R-:W2:Y:S01]  /*0a80*/  @P4 LDG.E R18, desc[UR6][R16.64+0xf0] ;  /* 0x0000f00610124981 */ /* 0x000ea2000c1e1900 */
[----:B---3--:R-:W-:Y:S02]  /*0a90*/  @P2 LOP3.LUT R6, R6, R15, RZ, 0x3c, !PT ;  /* 0x0000000f06062212 */ /* 0x008fe400078e3cff */
[----:B------:R-:W-:Y:S01]  /*0aa0*/  @P1 LOP3.LUT R4, R4, R25, RZ, 0x3c, !PT ;  /* 0x0000001904041212 */ /* 0x000fe200078e3cff */
[----:B------:R-:W3:Y:S03]  /*0ab0*/  @P5 LDG.E R15, desc[UR6][R16.64+0x110] ;  /* 0x00011006100f5981 */ /* 0x000ee6000c1e1900 */
[----:B----4-:R-:W-:Y:S02]  /*0ac0*/  @P2 LOP3.LUT R4, R4, R19, RZ, 0x3c, !PT ;  /* 0x0000001304042212 */ /* 0x010fe400078e3cff */
[----:B------:R-:W4:Y:S01]  /*0ad0*/  @P4 LDG.E R19, desc[UR6][R16.64+0xf4] ;  /* 0x0000f40610134981 */ /* 0x000f22000c1e1900 */
        /* <DEDUP_REMOVED lines=12> */
[----:B--2---:R-:W-:-:S03]  /*0ba0*/  @P4 LOP3.LUT R3, R3, R18, RZ, 0x3c, !PT ;  /* 0x0000001203034212 */ /* 0x004fc600078e3cff */
[----:B------:R-:W2:Y:S01]  /*0bb0*/  @P5 LDG.E R18, desc[UR6][R16.64+0x114] ;  /* 0x0001140610125981 */ /* 0x000ea2000c1e1900 */
[----:B------:R-:W-:-:S03]  /*0bc0*/  @P3 LOP3.LUT R5, R5, R20, RZ, 0x3c, !PT ;  /* 0x0000001405053212 */ /* 0x000fc600078e3cff */
[----:B------:R-:W2:Y:S01]  /*0bd0*/  @P6 LDG.E R20, desc[UR6][R16.64+0x118] ;  /* 0x0001180610146981 */ /* 0x000ea2000c1e1900 */
[----:B----4-:R-:W-:-:S03]  /*0be0*/  @P4 LOP3.LUT R6, R6, R19, RZ, 0x3c, !PT ;  /* 0x0000001306064212 */ /* 0x010fc600078e3cff */
[----:B------:R-:W4:Y:S01]  /*0bf0*/  @P6 LDG.E R19, desc[UR6][R16.64+0x11c] ;  /* 0x00011c0610136981 */ /* 0x000f22000c1e1900 */
[----:B---3--:R-:W-:-:S03]  /*0c00*/  @P4 LOP3.LUT R7, R7, R22, RZ, 0x3c, !PT ;  /* 0x0000001607074212 */ /* 0x008fc600078e3cff */
[----:B------:R-:W3:Y:S01]  /*0c10*/  @P6 LDG.E R22, desc[UR6][R16.64+0x120] ;  /* 0x0001200610166981 */ /* 0x000ee2000c1e1900 */
[----:B------:R-:W-:-:S03]  /*0c20*/  @P4 LOP3.LUT R4, R4, R21, RZ, 0x3c, !PT ;  /* 0x0000001504044212 */ /* 0x000fc600078e3cff */
[----:B------:R-:W3:Y:S01]  /*0c30*/  @P0 LDG.E R21, desc[UR6][R16.64+0x130] ;  /* 0x0001300610150981 */ /* 0x000ee2000c1e1900 */
[----:B------:R-:W-:Y:S02]  /*0c40*/  @P4 LOP3.LUT R5, R5, R24, RZ, 0x3c, !PT ;  /* 0x0000001805054212 */ /* 0x000fe400078e3cff */
[----:B------:R-:W-:Y:S01]  /*0c50*/  @P5 LOP3.LUT R4, R4, R15, RZ, 0x3c, !PT ;  /* 0x0000000f04045212 */ /* 0x000fe200078e3cff */
[----:B------:R-:W3:Y:S01]  /*0c60*/  @P6 LDG.E R24, desc[UR6][R16.64+0x128] ;  /* 0x0001280610186981 */ /* 0x000ee2000c1e1900 */
[----:B------:R-:W-:-:S03]  /*0c70*/  @P5 LOP3.LUT R3, R3, R26, RZ, 0x3c, !PT ;  /* 0x0000001a03035212 */ /* 0x000fc600078e3cff */
[----:B------:R-:W3:Y:S01]  /*0c80*/  @P6 LDG.E R15, desc[UR6][R16.64+0x124] ;  /* 0x00012406100f6981 */ /* 0x000ee2000c1e1900 */
[----:B------:R-:W-:-:S03]  /*0c90*/  @P5 LOP3.LUT R7, R7, R28, RZ, 0x3c, !PT ;  /* 0x0000001c07075212 */ /* 0x000fc600078e3cff */
[----:B------:R-:W3:Y:S01]  /*0ca0*/  @P0 LDG.E R26, desc[UR6][R16.64+0x12c] ;  /* 0x00012c06101a0981 */ /* 0x000ee2000c1e1900 */
[----:B------:R-:W-:-:S03]  /*0cb0*/  @P5 LOP3.LUT R6, R6, R23, RZ, 0x3c, !PT ;  /* 0x0000001706065212 */ /* 0x000fc600078e3cff */
[----:B------:R-:W3:Y:S04]  /*0cc0*/  @P0 LDG.E R28, desc[UR6][R16.64+0x13c] ;  /* 0x00013c06101c0981 */ /* 0x000ee8000c1e1900 */
[----:B------:R-:W3:Y:S01]  /*0cd0*/  @P0 LDG.E R23, desc[UR6][R16.64+0x138] ;  /* 0x0001380610170981 */ /* 0x000ee2000c1e1900 */
[----:B--2---:R-:W-:-:S03]  /*0ce0*/  @P5 LOP3.LUT R5, R5, R18, RZ, 0x3c, !PT ;  /* 0x0000001205055212 */ /* 0x004fc600078e3cff */
[----:B------:R-:W2:Y:S01]  /*0cf0*/  @P0 LDG.E R18, desc[UR6][R16.64+0x134] ;  /* 0x0001340610120981 */ /* 0x000ea2000c1e1900 */
[----:B------:R-:W-:-:S04]  /*0d00*/  UIADD3 UR4, UPT, UPT, UR4, 0x10, URZ ;  /* 0x0000001004047890 */ /* 0x000fc8000fffe0ff */
[----:B------:R-:W-:Y:S01]  /*0d10*/  UISETP.NE.AND UP0, UPT, UR4, 0x20, UPT ;  /* 0x000000200400788c */ /* 0x000fe2000bf05270 */
[----:B------:R-:W-:Y:S02]  /*0d20*/  @P6 LOP3.LUT R3, R3, R20, RZ, 0x3c, !PT ;  /* 0x0000001403036212 */ /* 0x000fe400078e3cff */
[----:B----4-:R-:W-:Y:S02]  /*0d30*/  @P6 LOP3.LUT R6, R6, R19, RZ, 0x3c, !PT ;  /* 0x0000001306066212 */ /* 0x010fe400078e3cff */
[----:B---3--:R-:W-:Y:S02]  /*0d40*/  @P6 LOP3.LUT R7, R7, R22, RZ, 0x3c, !PT ;  /* 0x0000001607076212 */ /* 0x008fe400078e3cff */
[----:B------:R-:W-:Y:S02]  /*0d50*/  @P0 LOP3.LUT R6, R6, R21, RZ, 0x3c, !PT ;  /* 0x0000001506060212 */ /* 0x000fe400078e3cff */
[----:B------:R-:W-:Y:S02]  /*0d60*/  @P6 LOP3.LUT R5, R5, R24, RZ, 0x3c, !PT ;  /* 0x0000001805056212 */ /* 0x000fe400078e3cff */
[----:B------:R-:W-:-:S02]  /*0d70*/  @P6 LOP3.LUT R4, R4, R15, RZ, 0x3c, !PT ;  /* 0x0000000f04046212 */ /* 0x000fc400078e3cff */
[----:B------:R-:W-:Y:S02]  /*0d80*/  @P0 LOP3.LUT R3, R3, R26, RZ, 0x3c, !PT ;  /* 0x0000001a03030212 */ /* 0x000fe400078e3cff */
[----:B------:R-:W-:Y:S02]  /*0d90*/  @P0 LOP3.LUT R5, R5, R28, RZ, 0x3c, !PT ;  /* 0x0000001c05050212 */ /* 0x000fe400078e3cff */
[----:B------:R-:W-:Y:S02]  /*0da0*/  @P0 LOP3.LUT R4, R4, R23, RZ, 0x3c, !PT ;  /* 0x0000001704040212 */ /* 0x000fe400078e3cff */
[----:B--2---:R-:W-:Y:S01]  /*0db0*/  @P0 LOP3.LUT R7, R7, R18, RZ, 0x3c, !PT ;  /* 0x0000001207070212 */ /* 0x004fe200078e3cff */
[----:B------:R-:W-:Y:S06]  /*0dc0*/  BRA.U UP0, `(.L_x_9) ;  /* 0xfffffff500487547 */ /* 0x000fec000b83ffff */
[----:B------:R-:W-:-:S05]  /*0dd0*/  VIADD R8, R8, 0x1 ;  /* 0x0000000108087836 */ /* 0x000fca0000000000 */
[----:B------:R-:W-:-:S13]  /*0de0*/  ISETP.NE.AND P0, PT, R8, 0x5, PT ;  /* 0x000000050800780c */ /* 0x000fda0003f05270 */
[----:B------:R-:W-:Y:S05]  /*0df0*/  @P0 BRA `(.L_x_10) ;  /* 0xfffffff400300947 */ /* 0x000fea000383ffff */
[----:B------:R-:W-:Y:S01]  /*0e00*/  LOP3.LUT R8, R14, 0x3, RZ, 0xc0, !PT ;  /* 0x000000030e087812 */ /* 0x000fe200078ec0ff */
[----:B------:R0:W-:Y:S03]  /*0e10*/  STL.64 [R1+0x8], R6 ;  /* 0x0000080601007387 */ /* 0x0001e60000100a00 */
[----:B------:R-:W-:Y:S01]  /*0e20*/  ISETP.NE.U32.AND P0, PT, R8, 0x1, PT ;  /* 0x000000010800780c */ /* 0x000fe20003f05070 */
[----:B------:R0:W-:Y:S03]  /*0e30*/  STL.64 [R1+0x10], R4 ;  /* 0x0000100401007387 */ /* 0x0001e60000100a00 */
[----:B------:R-:W-:Y:S01]  /*0e40*/  ISETP.NE.AND.EX P0, PT, RZ, RZ, PT, P0 ;  /* 0x000000ffff00720c */ /* 0x000fe20003f05300 */
[----:B------:R0:W-:-:S12]  /*0e50*/  STL [R1+0x4], R3 ;  /* 0x0000040301007387 */ /* 0x0001d80000100800 */
[----:B0-----:R-:W-:Y:S05]  /*0e60*/  @!P0 BRA `(.L_x_8) ;  /* 0x0000001800088947 */ /* 0x001fea0003800000 */
[----:B------:R-:W-:Y:S01]  /*0e70*/  UMOV UR4, URZ ;  /* 0x000000ff00047c82 */ /* 0x000fe20008000000 */
[----:B------:R-:W-:Y:S01]  /*0e80*/  UMOV UR5, URZ ;  /* 0x000000ff00057c82 */ /* 0x000fe20008000000 */
[----:B------:R-:W-:Y:S02]  /*0e90*/  IMAD.MOV.U32 R8, RZ, RZ, RZ ;  /* 0x000000ffff087224 */ /* 0x000fe400078e00ff */
[----:B------:R-:W-:Y:S02]  /*0ea0*/  IMAD.MOV.U32 R4, RZ, RZ, RZ ;  /* 0x000000ffff047224 */ /* 0x000fe400078e00ff */
[----:B------:R-:W-:Y:S02]  /*0eb0*/  IMAD.MOV.U32 R7, RZ, RZ, RZ ;  /* 0x000000ffff077224 */ /* 0x000fe400078e00ff */
[----:B------:R-:W-:Y:S02]  /*0ec0*/  IMAD.MOV.U32 R3, RZ, RZ, RZ ;  /* 0x000000ffff037224 */ /* 0x000fe400078e00ff */
[----:B------:R-:W-:-:S02]  /*0ed0*/  IMAD.U32 R5, RZ, RZ, UR4 ;  /* 0x00000004ff057e24 */ /* 0x000fc4000f8e00ff */
[----:B------:R-:W-:-:S07]  /*0ee0*/  IMAD.U32 R6, RZ, RZ, UR5 ;  /* 0x00000005ff067e24 */ /* 0x000fce000f8e00ff */
.L_x_12:
[----:B------:R-:W-:-:S06]  /*0ef0*/  IMAD R13, R8, 0x4, R1 ;  /* 0x00000004080d7824 */ /* 0x000fcc00078e0201 */
[----:B------:R-:W5:Y:S01]  /*0f00*/  LDL R13, [R13+0x4] ;  /* 0x000004000d0d7983 */ /* 0x000f620000100800 */
[----:B------:R-:W-:-:S05]  /*0f10*/  UMOV UR4, URZ ;  /* 0x000000ff00047c82 */ /* 0x000fca0008000000 */
.L_x_11:
        /* <DEDUP_REMOVED lines=178> */
[----:B------:R0:W-:Y:S03]  /*1a40*/  STL [R1+0x4], R3 ;  /* 0x0000040301007387 */ /* 0x0001e60000100800 */
[----:B------:R-:W-:Y:S01]  /*1a50*/  ISETP.NE.U32.AND P0, PT, R8, 0x3, PT ;  /* 0x000000030800780c */ /* 0x000fe20003f05070 */
[----:B------:R0:W-:Y:S03]  /*1a60*/  STL.64 [R1+0x8], R6 ;  /* 0x0000080601007387 */ /* 0x0001e60000100a00 */
[----:B------:R-:W-:Y:S01]  /*1a70*/  ISETP.NE.AND.EX P0, PT, RZ, RZ, PT, P0 ;  /* 0x000000ffff00720c */ /* 0x000fe20003f05300 */
[----:B------:R0:W-:-:S12]  /*1a80*/  STL.64 [R1+0x10], R4 ;  /* 0x0000100401007387 */ /* 0x0001d80000100a00 */
[----:B0-----:R-:W-:Y:S05]  /*1a90*/  @P0 BRA `(.L_x_8) ;  /* 0x0000000800fc0947 */ /* 0x001fea0003800000 */
        /* <DEDUP_REMOVED lines=8> */
.L_x_14:
[----:B------:R-:W-:-:S06]  /*1b20*/  IMAD R13, R8, 0x4, R1 ;  /* 0x00000004080d7824 */ /* 0x000fcc00078e0201 */
[----:B------:R-:W5:Y:S01]  /*1b30*/  LDL R13, [R13+0x4] ;  /* 0x000004000d0d7983 */ /* 0x000f620000100800 */
[----:B------:R-:W-:-:S05]  /*1b40*/  UMOV UR4, URZ ;  /* 0x000000ff00047c82 */ /* 0x000fca0008000000 */
.L_x_13:
        /* <DEDUP_REMOVED lines=177> */
[----:B------:R0:W-:Y:S04]  /*2660*/  STL [R1+0x4], R3 ;  /* 0x0000040301007387 */ /* 0x0001e80000100800 */
[----:B------:R0:W-:Y:S04]  /*2670*/  STL.64 [R1+0x8], R6 ;  /* 0x0000080601007387 */ /* 0x0001e80000100a00 */
[----:B------:R0:W-:Y:S02]  /*2680*/  STL.64 [R1+0x10], R4 ;  /* 0x0000100401007387 */ /* 0x0001e40000100a00 */
.L_x_8:
[----:B------:R-:W-:Y:S05]  /*2690*/  BSYNC.RECONVERGENT B1 ;  /* 0x0000000000017941 */ /* 0x000fea0003800200 */
.L_x_7:
[----:B------:R-:W-:Y:S01]  /*26a0*/  ISETP.GT.U32.AND P0, PT, R14, 0x3, PT ;  /* 0x000000030e00780c */ /* 0x000fe20003f04070 */
[----:B------:R-:W-:Y:S01]  /*26b0*/  VIADD R12, R12, 0x1 ;  /* 0x000000010c0c7836 */ /* 0x000fe20000000000 */
[--C-:B------:R-:W-:Y:S02]  /*26c0*/  SHF.R.U64 R14, R14, 0x2, R9.reuse ;  /* 0x000000020e0e7819 */ /* 0x100fe40000001209 */
[----:B------:R-:W-:Y:S02]  /*26d0*/  ISETP.GT.U32.AND.EX P0, PT, R9, RZ, PT, P0 ;  /* 0x000000ff0900720c */ /* 0x000fe40003f04100 */
[----:B------:R-:W-:-:S11]  /*26e0*/  SHF.R.U32.HI R9, RZ, 0x2, R9 ;  /* 0x00000002ff097819 */ /* 0x000fd60000011609 */
[----:B------:R-:W-:Y:S05]  /*26f0*/  @P0 BRA `(.L_x_15) ;  /* 0xffffffd800c40947 */ /* 0x000fea000383ffff */
.L_x_6:
[----:B------:R-:W-:Y:S05]  /*2700*/  BSYNC.RECONVERGENT B0 ;  /* 0x0000000000007941 */ /* 0x000fea0003800200 */
.L_x_5:
[----:B0-----:R-:W-:Y:S01]  /*2710*/  SHF.R.U32.HI R4, RZ, 0x2, R3 ;  /* 0x00000002ff047819 */ /* 0x001fe20000011603 */
[----:B------:R-:W-:Y:S01]  /*2720*/  IMAD.MOV.U32 R10, RZ, RZ, 0x3e055027 ;  /* 0x3e055027ff0a7424 */ /* 0x000fe200078e00ff */
[----:B------:R-:W-:Y:S02]  /*2730*/  BSSY.RECONVERGENT B0, `(.L_x_16) ;  /* 0x0000039000007945 */ /* 0x000fe40003800200 */
[----:B------:R-:W-:Y:S01]  /*2740*/  LOP3.LUT R4, R4, R3, RZ, 0x3c, !PT ;  /* 0x0000000304047212 */ /* 0x000fe200078e3cff */
[----:B------:R-:W-:-:S04]  /*2750*/  IMAD.SHL.U32 R3, R5, 0x10, RZ ;  /* 0x0000001005037824 */ /* 0x000fc800078e00ff */
[----:B------:R-:W-:-:S05]  /*2760*/  IMAD.SHL.U32 R7, R4, 0x2, RZ ;  /* 0x0000000204077824 */ /* 0x000fca00078e00ff */
[----:B------:R-:W-:-:S04]  /*2770*/  LOP3.LUT R4, R4, R7, R3, 0x96, !PT ;  /* 0x0000000704047212 */ /* 0x000fc800078e9603 */
[----:B------:R-:W-:Y:S01]  /*2780*/  LOP3.LUT R5, R4, R5, RZ, 0x3c, !PT ;  /* 0x0000000504057212 */ /* 0x000fe200078e3cff */
[----:B------:R-:W-:-:S03]  /*2790*/  IMAD.MOV.U32 R4, RZ, RZ, 0x2f800000 ;  /* 0x2f800000ff047424 */ /* 0x000fc600078e00ff */
[----:B------:R-:W-:-:S04]  /*27a0*/  IADD3 R3, PT, PT, R2, 0x587c5, R5 ;  /* 0x000587c502037810 */ /* 0x000fc80007ffe005 */
[----:B------:R-:W-:-:S05]  /*27b0*/  I2FP.F32.U32 R3, R3 ;  /* 0x0000000300037245 */ /* 0x000fca0000201000 */
[----:B------:R-:W-:-:S05]  /*27c0*/  FFMA R3, R3, R4, 1.1641532182693481445e-10 ;  /* 0x2f00000003037423 */ /* 0x000fca0000000004 */
[----:B------:R-:W-:-:S13]  /*27d0*/  FSETP.GEU.AND P0, PT, R3, 1.175494350822287508e-38, PT ;  /* 0x008000000300780b */ /* 0x000fda0003f0e000 */
[----:B------:R-:W-:-:S04]  /*27e0*/  @!P0 FMUL R3, R3, 8388608 ;  /* 0x4b00000003038820 */ /* 0x000fc80000400000 */
[----:B------:R-:W-:-:S05]  /*27f0*/  VIADD R4, R3, 0xc0d55555 ;  /* 0xc0d5555503047836 */ /* 0x000fca0000000000 */
[----:B------:R-:W-:-:S04]  /*2800*/  LOP3.LUT R8, R4, 0xff800000, RZ, 0xc0, !PT ;  /* 0xff80000004087812 */ /* 0x000fc800078ec0ff */
[----:B------:R-:W-:Y:S01]  /*2810*/  I2FP.F32.S32 R7, R8 ;  /* 0x0000000800077245 */ /* 0x000fe20000201400 */
[----:B------:R-:W-:Y:S02]  /*2820*/  IMAD.IADD R4, R3, 0x1, -R8 ;  /* 0x0000000103047824 */ /* 0x000fe400078e0a08 */
[----:B------:R-:W-:Y:S02]  /*2830*/  IMAD.MOV.U32 R8, RZ, RZ, 0x7f800000 ;  /* 0x7f800000ff087424 */ /* 0x000fe400078e00ff */
[----:B------:R-:W-:-:S04]  /*2840*/  FADD R9, R4, -1 ;  /* 0xbf80000004097421 */ /* 0x000fc80000000000 */
[----:B------:R-:W-:-:S04]  /*2850*/  FFMA R4, R9, -R10, 0.14084610342979431152 ;  /* 0x3e1039f609047423 */ /* 0x000fc8000000080a */
[----:B------:R-:W-:-:S04]  /*2860*/  FFMA R4, R9, R4, -0.12148627638816833496 ;  /* 0xbdf8cdcc09047423 */ /* 0x000fc80000000004 */
[----:B------:R-:W-:-:S04]  /*2870*/  FFMA R4, R9, R4, 0.13980610668659210205 ;  /* 0x3e0f295509047423 */ /* 0x000fc80000000004 */
[----:B------:R-:W-:-:S04]  /*2880*/  FFMA R4, R9, R4, -0.16684235632419586182 ;  /* 0xbe2ad8b909047423 */ /* 0x000fc80000000004 */
[----:B------:R-:W-:-:S04]  /*2890*/  FFMA R4, R9, R4, 0.20012299716472625732 ;  /* 0x3e4ced0b09047423 */ /* 0x000fc80000000004 */
[----:B------:R-:W-:-:S04]  /*28a0*/  FFMA R4, R9, R4, -0.24999669194221496582 ;  /* 0xbe7fff2209047423 */ /* 0x000fc80000000004 */
[----:B------:R-:W-:-:S04]  /*28b0*/  FFMA R4, R9, R4, 0.33333182334899902344 ;  /* 0x3eaaaa7809047423 */ /* 0x000fc80000000004 */
[----:B------:R-:W-:Y:S01]  /*28c0*/  FFMA R10, R9, R4, -0.5 ;  /* 0xbf000000090a7423 */ /* 0x000fe20000000004 */
[----:B------:R-:W-:Y:S02]  /*28d0*/  FSEL R4, RZ, -23, P0 ;  /* 0xc1b80000ff047808 */ /* 0x000fe40000000000 */
[----:B------:R-:W-:Y:S01]  /*28e0*/  ISETP.GT.U32.AND P0, PT, R3, 0x7f7fffff, PT ;  /* 0x7f7fffff0300780c */ /* 0x000fe20003f04070 */
[----:B------:R-:W-:Y:S02]  /*28f0*/  FMUL R10, R9, R10 ;  /* 0x0000000a090a7220 */ /* 0x000fe40000400000 */
[----:B------:R-:W-:Y:S01]  /*2900*/  FFMA R4, R7, 1.1920928955078125e-07, R4 ;  /* 0x3400000007047823 */ /* 0x000fe20000000004 */
[----:B------:R-:W-:Y:S01]  /*2910*/  SHF.R.U32.HI R7, RZ, 0x2, R6 ;  /* 0x00000002ff077819 */ /* 0x000fe20000011606 */
[----:B------:R-:W-:-:S03]  /*2920*/  FFMA R9, R9, R10, R9 ;  /* 0x0000000a09097223 */ /* 0x000fc60000000009 */
[----:B------:R-:W-:Y:S01]  /*2930*/  LOP3.LUT R7, R7, R6, RZ, 0x3c, !PT ;  /* 0x0000000607077212 */ /* 0x000fe200078e3cff */
[----:B------:R-:W-:Y:S01]  /*2940*/  FFMA R9, R4, 0.69314718246459960938, R9 ;  /* 0x3f31721804097823 */ /* 0x000fe20000000009 */
[----:B------:R-:W-:-:S03]  /*2950*/  IMAD.SHL.U32 R4, R5, 0x10, RZ ;  /* 0x0000001005047824 */ /* 0x000fc600078e00ff */
[C---:B------:R-:W-:Y:S01]  /*2960*/  @P0 FFMA R9, R3.reuse, R8, +INF ;  /* 0x7f80000003090423 */ /* 0x040fe20000000008 */
[----:B------:R-:W-:Y:S01]  /*2970*/  FSETP.NEU.AND P0, PT, R3, RZ, PT ;  /* 0x000000ff0300720b */ /* 0x000fe20003f0d000 */
[----:B------:R-:W-:Y:S02]  /*2980*/  IMAD.SHL.U32 R6, R7, 0x2, RZ ;  /* 0x0000000207067824 */ /* 0x000fe400078e00ff */
[----:B------:R-:W-:-:S03]  /*2990*/  FMUL R9, R9, -2 ;  /* 0xc000000009097820 */ /* 0x000fc60000400000 */
[----:B------:R-:W-:Y:S02]  /*29a0*/  LOP3.LUT R4, R7, R6, R4, 0x96, !PT ;  /* 0x0000000607047212 */ /* 0x000fe400078e9604 */
[----:B------:R-:W-:Y:S02]  /*29b0*/  FSEL R3, R9, +INF , P0 ;  /* 0x7f80000009037808 */ /* 0x000fe40000000000 */
[----:B------:R-:W-:Y:S02]  /*29c0*/  LOP3.LUT R5, R4, R5, RZ, 0x3c, !PT ;  /* 0x0000000504057212 */ /* 0x000fe400078e3cff */
[----:B------:R0:W1:Y:S01]  /*29d0*/  MUFU.RSQ R4, R3 ;  /* 0x0000000300047308 */ /* 0x0000620000001400 */
[----:B------:R-:W-:Y:S01]  /*29e0*/  VIADD R6, R3, 0xf3000000 ;  /* 0xf300000003067836 */ /* 0x000fe20000000000 */
[----:B------:R-:W-:Y:S01]  /*29f0*/  IADD3 R5, PT, PT, R2, 0xb0f8a, R5 ;  /* 0x000b0f8a02057810 */ /* 0x000fe20007ffe005 */
[----:B------:R-:W-:-:S03]  /*2a00*/  IMAD.MOV.U32 R2, RZ, RZ, 0x30c90fdb ;  /* 0x30c90fdbff027424 */ /* 0x000fc600078e00ff */
[----:B------:R-:W-:Y:S02]  /*2a10*/  ISETP.GT.U32.AND P0, PT, R6, 0x727fffff, PT ;  /* 0x727fffff0600780c */ /* 0x000fe40003f04070 */
[----:B------:R-:W-:-:S05]  /*2a20*/  I2FP.F32.U32 R5, R5 ;  /* 0x0000000500057245 */ /* 0x000fca0000201000 */
[----:B------:R-:W-:-:S06]  /*2a30*/  FFMA R10, R5, R2, 7.314590599882819788e-10 ;  /* 0x30490fdb050a7423 */ /* 0x000fcc0000000002 */
[----:B01----:R-:W-:Y:S05]  /*2a40*/  @!P0 BRA `(.L_x_17) ;  /* 0x00000000000c8947 */ /* 0x003fea0003800000 */
[----:B------:R-:W-:-:S07]  /*2a50*/  MOV R8, 0x2a70 ;  /* 0x00002a7000087802 */ /* 0x000fce0000000f00 */
[----:B------:R-:W-:Y:S05]  /*2a60*/  CALL.REL.NOINC `($__internal_0_$__cuda_sm20_sqrt_rn_f32_slowpath) ;  /* 0x0000000000607944 */ /* 0x000fea0003c00000 */
[----:B------:R-:W-:Y:S05]  /*2a70*/  BRA `(.L_x_18) ;  /* 0x0000000000107947 */ /* 0x000fea0003800000 */
.L_x_17:
[----:B------:R-:W-:Y:S01]  /*2a80*/  FMUL.FTZ R6, R3, R4 ;  /* 0x0000000403067220 */ /* 0x000fe20000410000 */
[----:B------:R-:W-:-:S03]  /*2a90*/  FMUL.FTZ R2, R4, 0.5 ;  /* 0x3f00000004027820 */ /* 0x000fc60000410000 */
[----:B------:R-:W-:-:S04]  /*2aa0*/  FFMA R3, -R6, R6, R3 ;  /* 0x0000000606037223 */ /* 0x000fc80000000103 */
[----:B------:R-:W-:-:S07]  /*2ab0*/  FFMA R6, R3, R2, R6 ;  /* 0x0000000203067223 */ /* 0x000fce0000000006 */
.L_x_18:
[----:B------:R-:W-:Y:S05]  /*2ac0*/  BSYNC.RECONVERGENT B0 ;  /* 0x0000000000007941 */ /* 0x000fea0003800200 */
.L_x_16:
[----:B------:R-:W0:Y:S01]  /*2ad0*/  S2R R2, SR_TID.X ;  /* 0x0000000000027919 */ /* 0x000e220000002100 */
[----:B------:R-:W0:Y:S02]  /*2ae0*/  LDCU.64 UR4, c[0x0][0x388] ;  /* 0x00007100ff0477ac */ /* 0x000e240008000a00 */
[----:B0-----:R-:W-:-:S04]  /*2af0*/  LEA R4, P0, R2, UR4, 0x3 ;  /* 0x0000000402047c11 */ /* 0x001fc8000f8018ff */
[----:B------:R-:W-:Y:S01]  /*2b00*/  LEA.HI.X R5, R2, UR5, RZ, 0x3, P0 ;  /* 0x0000000502057c11 */ /* 0x000fe200080f1cff */
[----:B------:R-:W-:Y:S01]  /*2b10*/  FMUL.RZ R10, R10, 0.15915493667125701904 ;  /* 0x3e22f9830a0a7820 */ /* 0x000fe2000040c000 */
[----:B------:R-:W0:Y:S04]  /*2b20*/  LDC.64 R2, c[0x0][0x380] ;  /* 0x0000e000ff027b82 */ /* 0x000e280000000a00 */
[----:B------:R-:W2:Y:S01]  /*2b30*/  LDG.E.64 R4, desc[UR6][R4.64] ;  /* 0x0000000604047981 */ /* 0x000ea2000c1e1b00 */
[----:B------:R-:W1:Y:S08]  /*2b40*/  MUFU.COS R9, R10 ;  /* 0x0000000a00097308 */ /* 0x000e700000000000 */
[----:B------:R-:W3:Y:S01]  /*2b50*/  MUFU.SIN R7, R10 ;  /* 0x0000000a00077308 */ /* 0x000ee20000000400 */
[----:B-1----:R-:W-:Y:S01]  /*2b60*/  FMUL R9, R9, R6 ;  /* 0x0000000609097220 */ /* 0x002fe20000400000 */
[----:B0-----:R-:W-:-:S04]  /*2b70*/  IMAD.WIDE.U32 R2, R0, 0x8, R2 ;  /* 0x0000000800027825 */ /* 0x001fc800078e0002 */
[----:B---3--:R-:W-:Y:S01]  /*2b80*/  FMUL R7, R7, R6 ;  /* 0x0000000607077220 */ /* 0x008fe20000400000 */
[----:B--2---:R-:W-:-:S03]  /*2b90*/  FMUL R6, R9, R5 ;  /* 0x0000000509067220 */ /* 0x004fc60000400000 */
[C---:B------:R-:W-:Y:S01]  /*2ba0*/  FMUL R8, R7.reuse, R5 ;  /* 0x0000000507087220 */ /* 0x040fe20000400000 */
[----:B------:R-:W-:-:S03]  /*2bb0*/  FFMA R6, R7, R4, -R6 ;  /* 0x0000000407067223 */ /* 0x000fc60000000806 */
[----:B------:R-:W-:-:S05]  /*2bc0*/  FFMA R7, R9, R4, R8 ;  /* 0x0000000409077223 */ /* 0x000fca0000000008 */
[----:B------:R-:W-:Y:S01]  /*2bd0*/  STG.E.64 desc[UR6][R2.64], R6 ;  /* 0x0000000602007986 */ /* 0x000fe2000c101b06 */
[----:B------:R-:W-:Y:S05]  /*2be0*/  EXIT ;  /* 0x000000000000794d */ /* 0x000fea0003800000 */
        .weak           $__internal_0_$__cuda_sm20_sqrt_rn_f32_slowpath
        .type           $__internal_0_$__cuda_sm20_sqrt_rn_f32_slowpath,@function
        .size           $__internal_0_$__cuda_sm20_sqrt_rn_f32_slowpath,(.L_x_21 - $__internal_0_$__cuda_sm20_sqrt_rn_f32_slowpath)
$__internal_0_$__cuda_sm20_sqrt_rn_f32_slowpath:
[----:B------:R-:W-:-:S13]  /*2bf0*/  LOP3.LUT P0, RZ, R3, 0x7fffffff, RZ, 0xc0, !PT ;  /* 0x7fffffff03ff7812 */ /* 0x000fda000780c0ff */
[----:B------:R-:W-:Y:S05]  /*2c00*/  @!P0 BRA `(.L_x_19) ;  /* 0x0000000000448947 */ /* 0x000fea0003800000 */
[----:B------:R-:W-:Y:S01]  /*2c10*/  FSETP.GEU.FTZ.AND P0, PT, R3, RZ, PT ;  /* 0x000000ff0300720b */ /* 0x000fe20003f1e000 */
[----:B------:R-:W-:-:S12]  /*2c20*/  IMAD.MOV.U32 R2, RZ, RZ, R3 ;  /* 0x000000ffff027224 */ /* 0x000fd800078e0003 */
[----:B------:R-:W-:Y:S01]  /*2c30*/  @!P0 IMAD.MOV.U32 R3, RZ, RZ, 0x7fffffff ;  /* 0x7fffffffff038424 */ /* 0x000fe200078e00ff */
[----:B------:R-:W-:Y:S06]  /*2c40*/  @!P0 BRA `(.L_x_19) ;  /* 0x0000000000348947 */ /* 0x000fec0003800000 */
[----:B------:R-:W-:-:S13]  /*2c50*/  FSETP.GTU.FTZ.AND P0, PT, |R2|, +INF , PT ;  /* 0x7f8000000200780b */ /* 0x000fda0003f1c200 */
[----:B------:R-:W-:Y:S01]  /*2c60*/  @P0 FADD.FTZ R3, R2, 1 ;  /* 0x3f80000002030421 */ /* 0x000fe20000010000 */
[----:B------:R-:W-:Y:S06]  /*2c70*/  @P0 BRA `(.L_x_19) ;  /* 0x0000000000280947 */ /* 0x000fec0003800000 */
[----:B------:R-:W-:-:S13]  /*2c80*/  FSETP.NEU.FTZ.AND P0, PT, |R2|, +INF , PT ;  /* 0x7f8000000200780b */ /* 0x000fda0003f1d200 */
[----:B------:R-:W-:-:S04]  /*2c90*/  @P0 FFMA R4, R2, 1.84467440737095516160e+19, RZ ;  /* 0x5f80000002040823 */ /* 0x000fc800000000ff */
[----:B------:R-:W0:Y:S02]  /*2ca0*/  @P0 MUFU.RSQ R3, R4 ;  /* 0x0000000400030308 */ /* 0x000e240000001400 */
[----:B0-----:R-:W-:Y:S01]  /*2cb0*/  @P0 FMUL.FTZ R5, R4, R3 ;  /* 0x0000000304050220 */ /* 0x001fe20000410000 */
[----:B------:R-:W-:Y:S01]  /*2cc0*/  @P0 FMUL.FTZ R7, R3, 0.5 ;  /* 0x3f00000003070820 */ /* 0x000fe20000410000 */
[----:B------:R-:W-:Y:S02]  /*2cd0*/  @!P0 IMAD.MOV.U32 R3, RZ, RZ, R2 ;  /* 0x000000ffff038224 */ /* 0x000fe400078e0002 */
[----:B------:R-:W-:-:S04]  /*2ce0*/  @P0 FADD.FTZ R6, -R5, -RZ ;  /* 0x800000ff05060221 */ /* 0x000fc80000010100 */
[----:B------:R-:W-:-:S04]  /*2cf0*/  @P0 FFMA R6, R5, R6, R4 ;  /* 0x0000000605060223 */ /* 0x000fc80000000004 */
[----:B------:R-:W-:-:S04]  /*2d00*/  @P0 FFMA R6, R6, R7, R5 ;  /* 0x0000000706060223 */ /* 0x000fc80000000005 */
[----:B------:R-:W-:-:S07]  /*2d10*/  @P0 FMUL.FTZ R3, R6, 2.3283064365386962891e-10 ;  /* 0x2f80000006030820 */ /* 0x000fce0000410000 */
.L_x_19:
[----:B------:R-:W-:Y:S02]  /*2d20*/  IMAD.MOV.U32 R6, RZ, RZ, R3 ;  /* 0x000000ffff067224 */ /* 0x000fe400078e0003 */
[----:B------:R-:W-:Y:S02]  /*2d30*/  IMAD.MOV.U32 R2, RZ, RZ, R8 ;  /* 0x000000ffff027224 */ /* 0x000fe400078e0008 */
[----:B------:R-:W-:-:S04]  /*2d40*/  IMAD.MOV.U32 R3, RZ, RZ, 0x0 ;  /* 0x00000000ff037424 */ /* 0x000fc800078e00ff */
[----:B------:R-:W-:Y:S05]  /*2d50*/  RET.REL.NODEC R2 `(_Z21fill_random_with_eigsP6float2PKS_iim) ;  /* 0xffffffd002a87950 */ /* 0x000fea0003c3ffff */
.L_x_20:
        /* <DEDUP_REMOVED lines=10> */
.L_x_21:


//--------------------- .nv.global.init           --------------------------
	.section	.nv.global.init,"aw",@progbits
	.align	4
.nv.global.init:
	.type		mrg32k3aM1SubSeq,@object
	.size		mrg32k3aM1SubSeq,(mrg32k3aM2SubSeq - mrg32k3aM1SubSeq)
mrg32k3aM1SubSeq:
        /*0000*/ 	.byte	0x0b, 0xcc, 0xee, 0x04, 0x73, 0x29, 0x8b, 0x6f, 0xf6, 0x53, 0x03, 0xf6, 0x23, 0xf6, 0xea, 0xda
        /* <DEDUP_REMOVED lines=125> */
	.type		mrg32k3aM2SubSeq,@object
	.size		mrg32k3aM2SubSeq,(mrg32k3aM1 - mrg32k3aM2SubSeq)
mrg32k3aM2SubSeq:
        /* <DEDUP_REMOVED lines=126> */
	.type		mrg32k3aM1,@object
	.size		mrg32k3aM1,(mrg32k3aM1Seq - mrg32k3aM1)
mrg32k3aM1:
        /* <DEDUP_REMOVED lines=144> */
	.type		mrg32k3aM1Seq,@object
	.size		mrg32k3aM1Seq,(mrg32k3aM2 - mrg32k3aM1Seq)
mrg32k3aM1Seq:
        /* <DEDUP_REMOVED lines=144> */
	.type		mrg32k3aM2,@object
	.size		mrg32k3aM2,(mrg32k3aM2Seq - mrg32k3aM2)
mrg32k3aM2:
        /* <DEDUP_REMOVED lines=144> */
	.type		mrg32k3aM2Seq,@object
	.size		mrg32k3aM2Seq,(precalc_xorwow_matrix - mrg32k3aM2Seq)
mrg32k3aM2Seq:
        /* <DEDUP_REMOVED lines=144> */
	.type		precalc_xorwow_matrix,@object
	.size		precalc_xorwow_matrix,(precalc_xorwow_offset_matrix - precalc_xorwow_matrix)
precalc_xorwow_matrix:
        /* <DEDUP_REMOVED lines=6400> */
	.type		precalc_xorwow_offset_matrix,@object
	.size		precalc_xorwow_offset_matrix,(.L_1 - precalc_xorwow_offset_matrix)
precalc_xorwow_offset_matrix:
        /* <DEDUP_REMOVED lines=6400> */
.L_1:


//--------------------- .nv.shared.reserved.0     --------------------------
	.section	.nv.shared.reserved.0,"aw",@nobits
	.weak		__nv_reservedSMEM_offset_0_alias
	.size		__nv_reservedSMEM_offset_0_alias, 0, 64
	.other		__nv_reservedSMEM_offset_0_alias,@"STO_CUDA_RESERVED_SHARED STV_DEFAULT"
__nv_reservedSMEM_offset_0_alias:
	.zero		0
	.zero		64


//--------------------- .nv.constant0._Z24scale_and_copy_to_outputPK6float2Pfiiiff --------------------------
	.section	.nv.constant0._Z24scale_and_copy_to_outputPK6float2Pfiiiff,"a",@progbits
	.sectionflags	@""
	.align	4
.nv.constant0._Z24scale_and_copy_to_outputPK6float2Pfiiiff:
	.zero		932


//--------------------- .nv.constant0._Z21fill_random_with_eigsP6float2PKS_iim --------------------------
	.section	.nv.constant0._Z21fill_random_with_eigsP6float2PKS_iim,"a",@progbits
	.sectionflags	@""
	.align	4
.nv.constant0._Z21fill_random_with_eigsP6float2PKS_iim:
	.zero		928


//--------------------- SYMBOLS --------------------------

	.type		.nv.reservedSmem.offset0,@object
	.size		.nv.reservedSmem.offset0,0x4
